def attn_fwd(
    Q,
    K,
    V,
    Out,
    Lse,
    sm_scale,
    stride_qz,
    stride_qh,
    stride_qm,
    stride_qk,
    stride_kz,
    stride_kh,
    stride_kn,
    stride_kk,
    stride_vz,
    stride_vh,
    stride_vn,
    stride_vk,
    stride_oz,
    stride_oh,
    stride_om,
    stride_ok,
    seqlen_q,
    seqlen_k,
    BLOCK_M: tl.constexpr,
    BLOCK_N: tl.constexpr,
    HEAD_DIM: tl.constexpr,
    CAUSAL: tl.constexpr,
):
    start_m = tl.program_id(0)
    off_hz = tl.program_id(1)
    q_off = off_hz * stride_qh
    k_off = off_hz * stride_kh
    v_off = off_hz * stride_vh
    offs_m = start_m * BLOCK_M + tl.arange(0, BLOCK_M)
    offs_d = tl.arange(0, HEAD_DIM)
    offs_n = tl.arange(0, BLOCK_N)
    q_ptrs = Q + q_off + offs_m[:, None] * stride_qm + offs_d[None, :] * stride_qk
    k_ptrs = K + k_off + offs_d[:, None] * stride_kk + offs_n[None, :] * stride_kn
    v_ptrs = V + v_off + offs_n[:, None] * stride_vn + offs_d[None, :] * stride_vk
    m_i = tl.full([BLOCK_M], float("-inf"), dtype=tl.float32)
    l_i = tl.zeros([BLOCK_M], dtype=tl.float32) + 1.0
    acc = tl.zeros([BLOCK_M, HEAD_DIM], dtype=tl.float32)
    q = tl.load(q_ptrs)
    acc, l_i, m_i = _attn_fwd_inner(
        acc,
        l_i,
        m_i,
        q,
        k_ptrs,
        v_ptrs,
        sm_scale,
        stride_kn,
        stride_vn,
        start_m,
        seqlen_k,
        BLOCK_M,
        BLOCK_N,
        HEAD_DIM,
        CAUSAL,
    )
    acc = acc / l_i[:, None]
    lse = m_i + tl.math.log2(l_i) / 1.4426950408889634
    o_ptrs = (
        Out
        + off_hz * stride_oh
        + offs_m[:, None] * stride_om
        + offs_d[None, :] * stride_ok
    )
    tl.store(o_ptrs, acc.to(Out.dtype.element_ty))
    tl.store(Lse + off_hz * seqlen_q + offs_m, lse)

# config = {"BLOCK_M": 32, "BLOCK_N": 16, "HEAD_DIM": 32, "arch": "sm_80", "causal": true, "dtype": "fp16", "num_stages": 2, "num_warps": 8}
# arch = sm_80


// ===== COMPILED SASS (sm_80) =====

	.target	sm_80

	.elftype	@"ET_EXEC"


//--------------------- .note.nv.tkinfo           --------------------------
	.section	.note.nv.tkinfo,"",@"SHT_NOTE"
	.sectionflags	@"SHF_NOTE_NV_TKINFO"
	.tkinfo
        /*0018*/ 	.word	0x00000002
        /*0030*/ 	.string	""
        /*0030*/ 	.string	"ptxas"
        /*0030*/ 	.string	"Cuda compilation tools, release 13.0, V13.0.88"
        /*0030*/ 	.string	"Build cuda_13.0.r13.0/compiler.36424714_0"
        /*0030*/ 	.string	"-v  -suppress-debug-info  -lineinfo  -arch sm_80 "



//--------------------- .note.nv.cuinfo           --------------------------
	.section	.note.nv.cuinfo,"",@"SHT_NOTE"
	.sectionflags	@"SHF_NOTE_NV_CUINFO"
        /*0018*/ 	.short	0x0002
        /*001a*/ 	.short	0x0050
        /*001c*/ 	.short	0x0082
	.zero		2


//--------------------- .nv.info                  --------------------------
	.section	.nv.info,"",@"SHT_CUDA_INFO"
	.align	4


	//----- nvinfo : EIATTR_REGCOUNT
	.align		4
        /*0000*/ 	.byte	0x04, 0x2f
        /*0002*/ 	.short	(.L_2 - .L_1)
	.align		4
.L_1:
        /*0004*/ 	.word	index@(attn_fwd)
        /*0008*/ 	.word	0x00000040


	//----- nvinfo : EIATTR_FRAME_SIZE
	.align		4
.L_2:
        /*000c*/ 	.byte	0x04, 0x11
        /*000e*/ 	.short	(.L_4 - .L_3)
	.align		4
.L_3:
        /*0010*/ 	.word	index@(attn_fwd)
        /*0014*/ 	.word	0x00000000


	//----- nvinfo : EIATTR_MIN_STACK_SIZE
	.align		4
.L_4:
        /*0018*/ 	.byte	0x04, 0x12
        /*001a*/ 	.short	(.L_6 - .L_5)
	.align		4
.L_5:
        /*001c*/ 	.word	index@(attn_fwd)
        /*0020*/ 	.word	0x00000000
.L_6:


//--------------------- .nv.info.attn_fwd         --------------------------
	.section	.nv.info.attn_fwd,"",@"SHT_CUDA_INFO"
	.sectionflags	@""
	.align	4


	//----- nvinfo : EIATTR_CUDA_API_VERSION
	.align		4
        /*0000*/ 	.byte	0x04, 0x37
        /*0002*/ 	.short	(.L_8 - .L_7)
.L_7:
        /*0004*/ 	.word	0x00000082


	//----- nvinfo : EIATTR_SW2861232_WAR
	.align		4
.L_8:
        /*0008*/ 	.byte	0x01, 0x35
	.zero		2


	//----- nvinfo : EIATTR_PARAM_CBANK
	.align		4
        /*000c*/ 	.byte	0x04, 0x0a
        /*000e*/ 	.short	(.L_10 - .L_9)
	.align		4
.L_9:
        /*0010*/ 	.word	index@(.nv.constant0.attn_fwd)
        /*0014*/ 	.short	0x0160
        /*0016*/ 	.short	0x0088


	//----- nvinfo : EIATTR_CBANK_PARAM_SIZE
	.align		4
.L_10:
        /*0018*/ 	.byte	0x03, 0x19
        /*001a*/ 	.short	0x0088


	//----- nvinfo : EIATTR_KPARAM_INFO
	.align		4
        /*001c*/ 	.byte	0x04, 0x17
        /*001e*/ 	.short	(.L_12 - .L_11)
.L_11:
        /*0020*/ 	.word	0x00000000
        /*0024*/ 	.short	0x0019
        /*0026*/ 	.short	0x0080
        /*0028*/ 	.byte	0x00, 0xf4, 0x21, 0x00


	//----- nvinfo : EIATTR_KPARAM_INFO
	.align		4
.L_12:
        /*002c*/ 	.byte	0x04, 0x17
        /*002e*/ 	.short	(.L_14 - .L_13)
.L_13:
        /*0030*/ 	.word	0x00000000
        /*0034*/ 	.short	0x0018
        /*0036*/ 	.short	0x0078
        /*0038*/ 	.byte	0x00, 0xf4, 0x21, 0x00


	//----- nvinfo : EIATTR_KPARAM_INFO
	.align		4
.L_14:
        /*003c*/ 	.byte	0x04, 0x17
        /*003e*/ 	.short	(.L_16 - .L_15)
.L_15:
        /*0040*/ 	.word	0x00000000
        /*0044*/ 	.short	0x0017
        /*0046*/ 	.short	0x0070
        /*0048*/ 	.byte	0x00, 0xf0, 0x11, 0x00


	//----- nvinfo : EIATTR_KPARAM_INFO
	.align		4
.L_16:
        /*004c*/ 	.byte	0x04, 0x17
        /*004e*/ 	.short	(.L_18 - .L_17)
.L_17:
        /*0050*/ 	.word	0x00000000
        /*0054*/ 	.short	0x0016
        /*0056*/ 	.short	0x006c
        /*0058*/ 	.byte	0x00, 0xf0, 0x11, 0x00


	//----- nvinfo : EIATTR_KPARAM_INFO
	.align		4
.L_18:
        /*005c*/ 	.byte	0x04, 0x17
        /*005e*/ 	.short	(.L_20 - .L_19)
.L_19:
        /*0060*/ 	.word	0x00000000
        /*0064*/ 	.short	0x0015
        /*0066*/ 	.short	0x0068
        /*0068*/ 	.byte	0x00, 0xf0, 0x11, 0x00


	//----- nvinfo : EIATTR_KPARAM_INFO
	.align		4
.L_20:
        /*006c*/ 	.byte	0x04, 0x17
        /*006e*/ 	.short	(.L_22 - .L_21)
.L_21:
        /*0070*/ 	.word	0x00000000
        /*0074*/ 	.short	0x0014
        /*0076*/ 	.short	0x0064
        /*0078*/ 	.byte	0x00, 0xf0, 0x11, 0x00


	//----- nvinfo : EIATTR_KPARAM_INFO
	.align		4
.L_22:
        /*007c*/ 	.byte	0x04, 0x17
        /*007e*/ 	.short	(.L_24 - .L_23)
.L_23:
        /*0080*/ 	.word	0x00000000
        /*0084*/ 	.short	0x0013
        /*0086*/ 	.short	0x0060
        /*0088*/ 	.byte	0x00, 0xf0, 0x11, 0x00


	//----- nvinfo : EIATTR_KPARAM_INFO
	.align		4
.L_24:
        /*008c*/ 	.byte	0x04, 0x17
        /*008e*/ 	.short	(.L_26 - .L_25)
.L_25:
        /*0090*/ 	.word	0x00000000
        /*0094*/ 	.short	0x0012
        /*0096*/ 	.short	0x005c
        /*0098*/ 	.byte	0x00, 0xf0, 0x11, 0x00


	//----- nvinfo : EIATTR_KPARAM_INFO
	.align		4
.L_26:
        /*009c*/ 	.byte	0x04, 0x17
        /*009e*/ 	.short	(.L_28 - .L_27)
.L_27:
        /*00a0*/ 	.word	0x00000000
        /*00a4*/ 	.short	0x0011
        /*00a6*/ 	.short	0x0058
        /*00a8*/ 	.byte	0x00, 0xf0, 0x11, 0x00


	//----- nvinfo : EIATTR_KPARAM_INFO
	.align		4
.L_28:
        /*00ac*/ 	.byte	0x04, 0x17
        /*00ae*/ 	.short	(.L_30 - .L_29)
.L_29:
        /*00b0*/ 	.word	0x00000000
        /*00b4*/ 	.short	0x0010
        /*00b6*/ 	.short	0x0054
        /*00b8*/ 	.byte	0x00, 0xf0, 0x11, 0x00


	//----- nvinfo : EIATTR_KPARAM_INFO
	.align		4
.L_30:
        /*00bc*/ 	.byte	0x04, 0x17
        /*00be*/ 	.short	(.L_32 - .L_31)
.L_31:
        /*00c0*/ 	.word	0x00000000
        /*00c4*/ 	.short	0x000f
        /*00c6*/ 	.short	0x0050
        /*00c8*/ 	.byte	0x00, 0xf0, 0x11, 0x00


	//----- nvinfo : EIATTR_KPARAM_INFO
	.align		4
.L_32:
        /*00cc*/ 	.byte	0x04, 0x17
        /*00ce*/ 	.short	(.L_34 - .L_33)
.L_33:
        /*00d0*/ 	.word	0x00000000
        /*00d4*/ 	.short	0x000e
        /*00d6*/ 	.short	0x004c
        /*00d8*/ 	.byte	0x00, 0xf0, 0x11, 0x00


	//----- nvinfo : EIATTR_KPARAM_INFO
	.align		4
.L_34:
        /*00dc*/ 	.byte	0x04, 0x17
        /*00de*/ 	.short	(.L_36 - .L_35)
.L_35:
        /*00e0*/ 	.word	0x00000000
        /*00e4*/ 	.short	0x000d
        /*00e6*/ 	.short	0x0048
        /*00e8*/ 	.byte	0x00, 0xf0, 0x11, 0x00


	//----- nvinfo : EIATTR_KPARAM_INFO
	.align		4
.L_36:
        /*00ec*/ 	.byte	0x04, 0x17
        /*00ee*/ 	.short	(.L_38 - .L_37)
.L_37:
        /*00f0*/ 	.word	0x00000000
        /*00f4*/ 	.short	0x000c
        /*00f6*/ 	.short	0x0044
        /*00f8*/ 	.byte	0x00, 0xf0, 0x11, 0x00


	//----- nvinfo : EIATTR_KPARAM_INFO
	.align		4
.L_38:
        /*00fc*/ 	.byte	0x04, 0x17
        /*00fe*/ 	.short	(.L_40 - .L_39)
.L_39:
        /*0100*/ 	.word	0x00000000
        /*0104*/ 	.short	0x000b
        /*0106*/ 	.short	0x0040
        /*0108*/ 	.byte	0x00, 0xf0, 0x11, 0x00


	//----- nvinfo : EIATTR_KPARAM_INFO
	.align		4
.L_40:
        /*010c*/ 	.byte	0x04, 0x17
        /*010e*/ 	.short	(.L_42 - .L_41)
.L_41:
        /*0110*/ 	.word	0x00000000
        /*0114*/ 	.short	0x000a
        /*0116*/ 	.short	0x003c
        /*0118*/ 	.byte	0x00, 0xf0, 0x11, 0x00


	//----- nvinfo : EIATTR_KPARAM_INFO
	.align		4
.L_42:
        /*011c*/ 	.byte	0x04, 0x17
        /*011e*/ 	.short	(.L_44 - .L_43)
.L_43:
        /*0120*/ 	.word	0x00000000
        /*0124*/ 	.short	0x0009
        /*0126*/ 	.short	0x0038
        /*0128*/ 	.byte	0x00, 0xf0, 0x11, 0x00


	//----- nvinfo : EIATTR_KPARAM_INFO
	.align		4
.L_44:
        /*012c*/ 	.byte	0x04, 0x17
        /*012e*/ 	.short	(.L_46 - .L_45)
.L_45:
        /*0130*/ 	.word	0x00000000
        /*0134*/ 	.short	0x0008
        /*0136*/ 	.short	0x0034
        /*0138*/ 	.byte	0x00, 0xf0, 0x11, 0x00


	//----- nvinfo : EIATTR_KPARAM_INFO
	.align		4
.L_46:
        /*013c*/ 	.byte	0x04, 0x17
        /*013e*/ 	.short	(.L_48 - .L_47)
.L_47:
        /*0140*/ 	.word	0x00000000
        /*0144*/ 	.short	0x0007
        /*0146*/ 	.short	0x0030
        /*0148*/ 	.byte	0x00, 0xf0, 0x11, 0x00


	//----- nvinfo : EIATTR_KPARAM_INFO
	.align		4
.L_48:
        /*014c*/ 	.byte	0x04, 0x17
        /*014e*/ 	.short	(.L_50 - .L_49)
.L_49:
        /*0150*/ 	.word	0x00000000
        /*0154*/ 	.short	0x0006
        /*0156*/ 	.short	0x002c
        /*0158*/ 	.byte	0x00, 0xf0, 0x11, 0x00


	//----- nvinfo : EIATTR_KPARAM_INFO
	.align		4
.L_50:
        /*015c*/ 	.byte	0x04, 0x17
        /*015e*/ 	.short	(.L_52 - .L_51)
.L_51:
        /*0160*/ 	.word	0x00000000
        /*0164*/ 	.short	0x0005
        /*0166*/ 	.short	0x0028
        /*0168*/ 	.byte	0x00, 0xf0, 0x11, 0x00


	//----- nvinfo : EIATTR_KPARAM_INFO
	.align		4
.L_52:
        /*016c*/ 	.byte	0x04, 0x17
        /*016e*/ 	.short	(.L_54 - .L_53)
.L_53:
        /*0170*/ 	.word	0x00000000
        /*0174*/ 	.short	0x0004
        /*0176*/ 	.short	0x0020
        /*0178*/ 	.byte	0x00, 0xf4, 0x21, 0x00


	//----- nvinfo : EIATTR_KPARAM_INFO
	.align		4
.L_54:
        /*017c*/ 	.byte	0x04, 0x17
        /*017e*/ 	.short	(.L_56 - .L_55)
.L_55:
        /*0180*/ 	.word	0x00000000
        /*0184*/ 	.short	0x0003
        /*0186*/ 	.short	0x0018
        /*0188*/ 	.byte	0x00, 0xf4, 0x21, 0x00


	//----- nvinfo : EIATTR_KPARAM_INFO
	.align		4
.L_56:
        /*018c*/ 	.byte	0x04, 0x17
        /*018e*/ 	.short	(.L_58 - .L_57)
.L_57:
        /*0190*/ 	.word	0x00000000
        /*0194*/ 	.short	0x0002
        /*0196*/ 	.short	0x0010
        /*0198*/ 	.byte	0x00, 0xf4, 0x21, 0x00


	//----- nvinfo : EIATTR_KPARAM_INFO
	.align		4
.L_58:
        /*019c*/ 	.byte	0x04, 0x17
        /*019e*/ 	.short	(.L_60 - .L_59)
.L_59:
        /*01a0*/ 	.word	0x00000000
        /*01a4*/ 	.short	0x0001
        /*01a6*/ 	.short	0x0008
        /*01a8*/ 	.byte	0x00, 0xf4, 0x21, 0x00


	//----- nvinfo : EIATTR_KPARAM_INFO
	.align		4
.L_60:
        /*01ac*/ 	.byte	0x04, 0x17
        /*01ae*/ 	.short	(.L_62 - .L_61)
.L_61:
        /*01b0*/ 	.word	0x00000000
        /*01b4*/ 	.short	0x0000
        /*01b6*/ 	.short	0x0000
        /*01b8*/ 	.byte	0x00, 0xf4, 0x21, 0x00


	//----- nvinfo : EIATTR_MAXREG_COUNT
	.align		4
.L_62:
        /*01bc*/ 	.byte	0x03, 0x1b
        /*01be*/ 	.short	0x00ff


	//----- nvinfo : EIATTR_NUM_BARRIERS
	.align		4
        /*01c0*/ 	.byte	0x02, 0x4c
        /*01c2*/ 	.byte	0x01
	.zero		1


	//----- nvinfo : EIATTR_MERCURY_ISA_VERSION
	.align		4
        /*01c4*/ 	.byte	0x03, 0x5f
        /*01c6*/ 	.short	0x0000


	//----- nvinfo : EIATTR_COOP_GROUP_MASK_REGIDS
	.align		4
        /*01c8*/ 	.byte	0x04, 0x29
        /*01ca*/ 	.short	(.L_64 - .L_63)


	//   ....[0]....
.L_63:
        /*01cc*/ 	.word	0xffffffff


	//   ....[1]....
        /*01d0*/ 	.word	0xffffffff


	//   ....[2]....
        /*01d4*/ 	.word	0xffffffff


	//   ....[3]....
        /*01d8*/ 	.word	0xffffffff


	//   ....[4]....
        /*01dc*/ 	.word	0xffffffff


	//   ....[5]....
        /*01e0*/ 	.word	0xffffffff


	//   ....[6]....
        /*01e4*/ 	.word	0xffffffff


	//   ....[7]....
        /*01e8*/ 	.word	0xffffffff


	//----- nvinfo : EIATTR_COOP_GROUP_INSTR_OFFSETS
	.align		4
.L_64:
        /*01ec*/ 	.byte	0x04, 0x28
        /*01ee*/ 	.short	(.L_66 - .L_65)


	//   ....[0]....
.L_65:
        /*01f0*/ 	.word	0x00000bf0


	//   ....[1]....
        /*01f4*/ 	.word	0x00000ce0


	//   ....[2]....
        /*01f8*/ 	.word	0x00000cf0


	//   ....[3]....
        /*01fc*/ 	.word	0x00000d20


	//   ....[4]....
        /*0200*/ 	.word	0x00001080


	//   ....[5]....
        /*0204*/ 	.word	0x00001090


	//   ....[6]....
        /*0208*/ 	.word	0x00001140


	//   ....[7]....
        /*020c*/ 	.word	0x00001170


	//----- nvinfo : EIATTR_EXIT_INSTR_OFFSETS
	.align		4
.L_66:
        /*0210*/ 	.byte	0x04, 0x1c
        /*0212*/ 	.short	(.L_68 - .L_67)


	//   ....[0]....
.L_67:
        /*0214*/ 	.word	0x00001ee0


	//   ....[1]....
        /*0218*/ 	.word	0x00001f80


	//----- nvinfo : EIATTR_REQNTID
	.align		4
.L_68:
        /*021c*/ 	.byte	0x04, 0x10
        /*021e*/ 	.short	(.L_70 - .L_69)
.L_69:
        /*0220*/ 	.word	0x00000100
        /*0224*/ 	.word	0x00000001
        /*0228*/ 	.word	0x00000001
.L_70:


//--------------------- .nv.callgraph             --------------------------
	.section	.nv.callgraph,"",@"SHT_CUDA_CALLGRAPH"
	.align	4
	.sectionentsize	8
	.align		4
        /*0000*/ 	.word	0x00000000
	.align		4
        /*0004*/ 	.word	0xffffffff
	.align		4
        /*0008*/ 	.word	0x00000000
	.align		4
        /*000c*/ 	.word	0xfffffffe
	.align		4
        /*0010*/ 	.word	0x00000000
	.align		4
        /*0014*/ 	.word	0xfffffffd
	.align		4
        /*0018*/ 	.word	0x00000000
	.align		4
        /*001c*/ 	.word	0xfffffffc


//--------------------- .nv.rel.action            --------------------------
	.section	.nv.rel.action,"",@"SHT_CUDA_RELOCINFO"
	.align	8
	.sectionentsize	8
        /*0000*/ 	.byte	0x73, 0x00, 0x00, 0x00, 0x00, 0x00, 0x00, 0x00, 0x00, 0x00, 0x00, 0x11, 0x25, 0x00, 0x05, 0x36


//--------------------- .nv.constant4             --------------------------
	.section	.nv.constant4,"a",@progbits
	.align	8
	.align		8
.nv.constant4:
        /*0000*/ 	.dword	_$_str


//--------------------- .nv.constant0.attn_fwd    --------------------------
	.section	.nv.constant0.attn_fwd,"a",@progbits
	.sectionflags	@""
	.align	4
.nv.constant0.attn_fwd:
	.zero		488


//--------------------- .text.attn_fwd            --------------------------
	.section	.text.attn_fwd,"ax",@progbits
	.sectioninfo	@"SHI_REGISTERS=64"
	.align	128
        .global         attn_fwd
        .type           attn_fwd,@function
        .size           attn_fwd,(.L_x_3 - attn_fwd)
        .other          attn_fwd,@"STO_CUDA_ENTRY STV_DEFAULT"
attn_fwd:
.text.attn_fwd:
[----:B------:R-:W-:Y:S02]  /*0000*/  MOV R1, c[0x0][0x28] ;  /* 0x00000a0000017a02 */ /* 0x000fe40000000f00 */
[----:B------:R-:W0:Y:S01]  /*0010*/  S2R R4, SR_CTAID.X ;  /* 0x0000000000047919 */ /* 0x000e220000002500 */
[----:B------:R-:W-:Y:S01]  /*0020*/  MOV R6, c[0x0][0x198] ;  /* 0x0000660000067a02 */ /* 0x000fe20000000f00 */
[----:B------:R-:W-:Y:S02]  /*0030*/  ULDC.64 UR6, c[0x0][0x118] ;  /* 0x0000460000067ab9 */ /* 0x000fe40000000a00 */
[----:B------:R-:W1:Y:S04]  /*0040*/  S2R R59, SR_TID.X ;  /* 0x00000000003b7919 */ /* 0x000e680000002100 */
[----:B------:R-:W2:Y:S01]  /*0050*/  S2R R31, SR_CTAID.Y ;  /* 0x00000000001f7919 */ /* 0x000ea20000002600 */
[----:B0-----:R-:W-:Y:S01]  /*0060*/  IMAD.SHL.U32 R4, R4, 0x20, RZ ;  /* 0x0000002004047824 */ /* 0x001fe200078e00ff */
[----:B-1----:R-:W-:-:S04]  /*0070*/  SHF.R.U32.HI R58, RZ, 0x5, R59 ;  /* 0x00000005ff3a7819 */ /* 0x002fc8000001163b */
[----:B------:R-:W-:Y:S02]  /*0080*/  LOP3.LUT R56, R4, 0x1f, R59, 0xf8, !PT ;  /* 0x0000001f04387812 */ /* 0x000fe400078ef83b */
[----:B------:R-:W-:Y:S01]  /*0090*/  SGXT.U32 R58, R58, 0x3 ;  /* 0x000000033a3a781a */ /* 0x000fe20000000000 */
[----:B--2---:R-:W-:Y:S01]  /*00a0*/  IMAD R0, R31, c[0x0][0x190], RZ ;  /* 0x000064001f007a24 */ /* 0x004fe200078e02ff */
[----:B------:R-:W-:Y:S01]  /*00b0*/  LEA.HI R8, R59, 0x18, RZ, 0x1b ;  /* 0x000000183b087811 */ /* 0x000fe200078fd8ff */
[----:B------:R-:W-:Y:S02]  /*00c0*/  IMAD R3, R56, c[0x0][0x194], RZ ;  /* 0x0000650038037a24 */ /* 0x000fe400078e02ff */
[----:B------:R-:W-:Y:S02]  /*00d0*/  IMAD R7, R58, c[0x0][0x198], RZ ;  /* 0x000066003a077a24 */ /* 0x000fe400078e02ff */
[----:B------:R-:W-:Y:S01]  /*00e0*/  IMAD.SHL.U32 R2, R0, 0x2, RZ ;  /* 0x0000000200027824 */ /* 0x000fe200078e00ff */
[----:B------:R-:W-:Y:S01]  /*00f0*/  SHF.L.U32 R5, R3, 0x1, RZ ;  /* 0x0000000103057819 */ /* 0x000fe200000006ff */
[----:B------:R-:W-:-:S02]  /*0100*/  IMAD R9, R6, 0x8, R7 ;  /* 0x0000000806097824 */ /* 0x000fc400078e0207 */
[----:B------:R-:W-:Y:S01]  /*0110*/  IMAD.HI R0, R0, 0x2, RZ ;  /* 0x0000000200007827 */ /* 0x000fe200078e02ff */
[----:B------:R-:W-:Y:S02]  /*0120*/  IADD3 R10, P0, P1, R5, c[0x0][0x160], R2 ;  /* 0x00005800050a7a10 */ /* 0x000fe4000791e002 */
[----:B------:R-:W-:Y:S01]  /*0130*/  LEA R5, R6, R9, 0x3 ;  /* 0x0000000906057211 */ /* 0x000fe200078e18ff */
[----:B------:R-:W-:-:S04]  /*0140*/  IMAD.HI R3, R3, 0x2, RZ ;  /* 0x0000000203037827 */ /* 0x000fc800078e02ff */
[----:B------:R-:W-:Y:S01]  /*0150*/  IMAD R11, R8, c[0x0][0x198], RZ ;  /* 0x00006600080b7a24 */ /* 0x000fe200078e02ff */
[----:B------:R-:W-:Y:S02]  /*0160*/  IADD3.X R0, R3, c[0x0][0x164], R0, P0, P1 ;  /* 0x0000590003007a10 */ /* 0x000fe400007e2400 */
[-C--:B------:R-:W-:Y:S02]  /*0170*/  LEA R2, P0, R7, R10.reuse, 0x1 ;  /* 0x0000000a07027211 */ /* 0x080fe400078008ff */
[-C--:B------:R-:W-:Y:S02]  /*0180*/  LEA R6, P1, R9, R10.reuse, 0x1 ;  /* 0x0000000a09067211 */ /* 0x080fe400078208ff */
[-C--:B------:R-:W-:Y:S02]  /*0190*/  LEA R8, P2, R5, R10.reuse, 0x1 ;  /* 0x0000000a05087211 */ /* 0x080fe400078408ff */
[----:B------:R-:W-:Y:S02]  /*01a0*/  LEA R10, P3, R11, R10, 0x1 ;  /* 0x0000000a0b0a7211 */ /* 0x000fe400078608ff */
[----:B------:R-:W-:-:S02]  /*01b0*/  LEA.HI.X.SX32 R3, R7, R0, 0x1, P0 ;  /* 0x0000000007037211 */ /* 0x000fc400000f0eff */
[-C--:B------:R-:W-:Y:S02]  /*01c0*/  LEA.HI.X.SX32 R7, R9, R0.reuse, 0x1, P1 ;  /* 0x0000000009077211 */ /* 0x080fe400008f0eff */
[-C--:B------:R-:W-:Y:S02]  /*01d0*/  LEA.HI.X.SX32 R9, R5, R0.reuse, 0x1, P2 ;  /* 0x0000000005097211 */ /* 0x080fe400010f0eff */
[----:B------:R-:W-:Y:S01]  /*01e0*/  LEA.HI.X.SX32 R11, R11, R0, 0x1, P3 ;  /* 0x000000000b0b7211 */ /* 0x000fe200018f0eff */
[----:B------:R0:W2:Y:S04]  /*01f0*/  LDG.E.U16 R5, [R2.64] ;  /* 0x0000000602057981 */ /* 0x0000a8000c1e1500 */
[----:B------:R1:W3:Y:S04]  /*0200*/  LDG.E.U16 R7, [R6.64] ;  /* 0x0000000606077981 */ /* 0x0002e8000c1e1500 */
[----:B------:R-:W4:Y:S04]  /*0210*/  LDG.E.U16 R9, [R8.64] ;  /* 0x0000000608097981 */ /* 0x000f28000c1e1500 */
[----:B------:R5:W4:Y:S01]  /*0220*/  LDG.E.U16 R11, [R10.64] ;  /* 0x000000060a0b7981 */ /* 0x000b22000c1e1500 */
[C---:B------:R-:W-:Y:S01]  /*0230*/  LOP3.LUT R12, R59.reuse, 0xc0, RZ, 0xc0, !PT ;  /* 0x000000c03b0c7812 */ /* 0x040fe200078ec0ff */
[C---:B------:R-:W-:Y:S01]  /*0240*/  IMAD.SHL.U32 R28, R59.reuse, 0x2, RZ ;  /* 0x000000023b1c7824 */ /* 0x040fe200078e00ff */
[----:B------:R-:W-:Y:S01]  /*0250*/  IADD3 R60, R4, 0x20, RZ ;  /* 0x00000020043c7810 */ /* 0x000fe20007ffe0ff */
[----:B0-----:R-:W-:Y:S01]  /*0260*/  IMAD.MOV.U32 R3, RZ, RZ, 0x3f800000 ;  /* 0x3f800000ff037424 */ /* 0x001fe200078e00ff */
[----:B------:R-:W-:Y:S01]  /*0270*/  SHF.R.U32.HI R0, RZ, 0x2, R12 ;  /* 0x00000002ff007819 */ /* 0x000fe2000001160c */
[----:B------:R-:W-:Y:S01]  /*0280*/  IMAD.MOV.U32 R37, RZ, RZ, -0x800000 ;  /* 0xff800000ff257424 */ /* 0x000fe200078e00ff */
[----:B------:R-:W-:Y:S01]  /*0290*/  ISETP.GE.AND P0, PT, R60, 0x1, PT ;  /* 0x000000013c00780c */ /* 0x000fe20003f06270 */
[----:B------:R-:W-:Y:S01]  /*02a0*/  CS2R R24, SRZ ;  /* 0x0000000000187805 */ /* 0x000fe2000001ff00 */
[----:B------:R-:W-:Y:S01]  /*02b0*/  LOP3.LUT R0, R0, 0x1fe, R28, 0x78, !PT ;  /* 0x000001fe00007812 */ /* 0x000fe200078e781c */
[----:B------:R-:W-:Y:S01]  /*02c0*/  CS2R R26, SRZ ;  /* 0x00000000001a7805 */ /* 0x000fe2000001ff00 */
[----:B------:R-:W-:Y:S01]  /*02d0*/  MOV R36, 0xff800000 ;  /* 0xff80000000247802 */ /* 0x000fe20000000f00 */
[----:B------:R-:W-:Y:S01]  /*02e0*/  CS2R R16, SRZ ;  /* 0x0000000000107805 */ /* 0x000fe2000001ff00 */
[----:B-1----:R-:W-:Y:S01]  /*02f0*/  MOV R6, 0x3f800000 ;  /* 0x3f80000000067802 */ /* 0x002fe20000000f00 */
[----:B------:R-:W-:Y:S01]  /*0300*/  CS2R R18, SRZ ;  /* 0x0000000000127805 */ /* 0x000fe2000001ff00 */
[----:B------:R-:W-:Y:S01]  /*0310*/  CS2R R12, SRZ ;  /* 0x00000000000c7805 */ /* 0x000fe2000001ff00 */
[----:B------:R-:W-:Y:S01]  /*0320*/  CS2R R14, SRZ ;  /* 0x00000000000e7805 */ /* 0x000fe2000001ff00 */
[----:B------:R-:W-:Y:S01]  /*0330*/  CS2R R20, SRZ ;  /* 0x0000000000147805 */ /* 0x000fe2000001ff00 */
[----:B------:R-:W-:Y:S01]  /*0340*/  CS2R R22, SRZ ;  /* 0x0000000000167805 */ /* 0x000fe2000001ff00 */
[----:B------:R-:W-:-:S02]  /*0350*/  LOP3.LUT R29, R59, 0x1c, RZ, 0xc0, !PT ;  /* 0x0000001c3b1d7812 */ /* 0x000fc400078ec0ff */
[C---:B------:R-:W-:Y:S02]  /*0360*/  LOP3.LUT R30, R59.reuse, 0x20, RZ, 0xc0, !PT ;  /* 0x000000203b1e7812 */ /* 0x040fe400078ec0ff */
[----:B-----5:R-:W-:Y:S01]  /*0370*/  SHF.L.U32 R10, R59, 0x3, RZ ;  /* 0x000000033b0a7819 */ /* 0x020fe200000006ff */
[----:B--2---:R0:W-:Y:S04]  /*0380*/  STS.U16 [R0], R5 ;  /* 0x0000000500007388 */ /* 0x0041e80000000400 */
[----:B---3--:R0:W-:Y:S04]  /*0390*/  STS.U16 [R0+0x200], R7 ;  /* 0x0002000700007388 */ /* 0x0081e80000000400 */
[----:B----4-:R0:W-:Y:S04]  /*03a0*/  STS.U16 [R0+0x400], R9 ;  /* 0x0004000900007388 */ /* 0x0101e80000000400 */
[----:B------:R0:W-:Y:S01]  /*03b0*/  STS.U16 [R0+0x600], R11 ;  /* 0x0006000b00007388 */ /* 0x0001e20000000400 */
[----:B------:R-:W-:Y:S05]  /*03c0*/  @!P0 BRA `(.L_x_0) ;  /* 0x00000ef000008947 */ /* 0x000fea0003800000 */
[----:B------:R-:W-:Y:S01]  /*03d0*/  LOP3.LUT R2, R59, 0x1f, RZ, 0xc0, !PT ;  /* 0x0000001f3b027812 */ /* 0x000fe200078ec0ff */
[----:B------:R-:W-:Y:S01]  /*03e0*/  IMAD R3, R31, c[0x0][0x1a0], RZ ;  /* 0x000068001f037a24 */ /* 0x000fe200078e02ff */
[C---:B0-----:R-:W-:Y:S01]  /*03f0*/  LOP3.LUT R7, R59.reuse, 0xf, RZ, 0xc0, !PT ;  /* 0x0000000f3b077812 */ /* 0x041fe200078ec0ff */
[----:B------:R-:W-:Y:S01]  /*0400*/  IMAD.MOV.U32 R16, RZ, RZ, c[0x0][0x1b8] ;  /* 0x00006e00ff107624 */ /* 0x000fe200078e00ff */
[----:B------:R-:W-:Y:S01]  /*0410*/  LOP3.LUT R61, R59, 0x3, RZ, 0xc0, !PT ;  /* 0x000000033b3d7812 */ /* 0x000fe200078ec0ff */
[----:B------:R-:W-:Y:S01]  /*0420*/  IMAD R6, R2, c[0x0][0x1a8], RZ ;  /* 0x00006a0002067a24 */ /* 0x000fe200078e02ff */
[----:B------:R-:W-:Y:S01]  /*0430*/  SHF.L.U32 R5, R3, 0x1, RZ ;  /* 0x0000000103057819 */ /* 0x000fe200000006ff */
[----:B------:R-:W-:Y:S01]  /*0440*/  IMAD R2, R31, c[0x0][0x1b0], RZ ;  /* 0x00006c001f027a24 */ /* 0x000fe200078e02ff */
[----:B------:R-:W-:Y:S01]  /*0450*/  SHF.R.U32.HI R9, RZ, 0x1, R30 ;  /* 0x00000001ff097819 */ /* 0x000fe2000001161e */
[----:B------:R-:W-:Y:S01]  /*0460*/  IMAD.SHL.U32 R8, R6, 0x2, RZ ;  /* 0x0000000206087824 */ /* 0x000fe200078e00ff */
[----:B------:R-:W-:Y:S01]  /*0470*/  MOV R14, c[0x0][0x1a4] ;  /* 0x00006900000e7a02 */ /* 0x000fe20000000f00 */
[----:B------:R-:W-:Y:S01]  /*0480*/  IMAD R7, R7, c[0x0][0x1b4], RZ ;  /* 0x00006d0007077a24 */ /* 0x000fe200078e02ff */
[----:B------:R-:W-:Y:S01]  /*0490*/  LEA.HI R9, R29, R9, RZ, 0x1e ;  /* 0x000000091d097211 */ /* 0x000fe200078ff0ff */
[----:B------:R-:W-:Y:S01]  /*04a0*/  IMAD.HI R3, R3, 0x2, RZ ;  /* 0x0000000203037827 */ /* 0x000fe200078e02ff */
[----:B------:R-:W-:Y:S01]  /*04b0*/  IADD3 R52, P0, P1, R8, c[0x0][0x168], R5 ;  /* 0x00005a0008347a10 */ /* 0x000fe2000791e005 */
[----:B------:R-:W-:Y:S01]  /*04c0*/  CS2R R24, SRZ ;  /* 0x0000000000187805 */ /* 0x000fe2000001ff00 */
[C---:B------:R-:W-:Y:S01]  /*04d0*/  SHF.L.U32 R5, R2.reuse, 0x1, RZ ;  /* 0x0000000102057819 */ /* 0x040fe200000006ff */
[----:B------:R-:W-:Y:S01]  /*04e0*/  IMAD.HI R2, R2, 0x2, RZ ;  /* 0x0000000202027827 */ /* 0x000fe200078e02ff */
[C---:B------:R-:W-:Y:S01]  /*04f0*/  SHF.L.U32 R8, R7.reuse, 0x1, RZ ;  /* 0x0000000107087819 */ /* 0x040fe200000006ff */
[----:B------:R-:W-:Y:S01]  /*0500*/  CS2R R26, SRZ ;  /* 0x00000000001a7805 */ /* 0x000fe2000001ff00 */
[----:B------:R-:W-:Y:S01]  /*0510*/  MOV R45, 0xff800000 ;  /* 0xff800000002d7802 */ /* 0x000fe20000000f00 */
[----:B------:R-:W-:Y:S01]  /*0520*/  IMAD.HI R7, R7, 0x2, RZ ;  /* 0x0000000207077827 */ /* 0x000fe200078e02ff */
[----:B------:R-:W-:Y:S01]  /*0530*/  IADD3 R40, P2, P3, R8, c[0x0][0x170], R5 ;  /* 0x00005c0008287a10 */ /* 0x000fe20007b5e005 */
[----:B------:R-:W-:Y:S01]  /*0540*/  CS2R R18, SRZ ;  /* 0x0000000000127805 */ /* 0x000fe2000001ff00 */
[----:B------:R-:W-:Y:S01]  /*0550*/  SHF.R.S32.HI R8, RZ, 0x2, R59 ;  /* 0x00000002ff087819 */ /* 0x000fe2000001143b */
[----:B------:R-:W-:Y:S01]  /*0560*/  IMAD.HI R6, R6, 0x2, RZ ;  /* 0x0000000206067827 */ /* 0x000fe200078e02ff */
[----:B------:R-:W-:Y:S01]  /*0570*/  IADD3.X R11, R7, c[0x0][0x174], R2, P2, P3 ;  /* 0x00005d00070b7a10 */ /* 0x000fe200017e6402 */
[----:B------:R-:W-:Y:S01]  /*0580*/  CS2R R20, SRZ ;  /* 0x0000000000147805 */ /* 0x000fe2000001ff00 */
[----:B------:R-:W-:Y:S01]  /*0590*/  SGXT R8, R8, 0x1 ;  /* 0x000000010808781a */ /* 0x000fe20000000200 */
[----:B------:R-:W-:Y:S01]  /*05a0*/  IMAD.IADD R4, R4, 0x1, R9 ;  /* 0x0000000104047824 */ /* 0x000fe200078e0209 */
[C---:B------:R-:W-:Y:S01]  /*05b0*/  SHF.L.U32 R2, R59.reuse, 0x6, RZ ;  /* 0x000000063b027819 */ /* 0x040fe200000006ff */
[----:B------:R-:W-:Y:S01]  /*05c0*/  CS2R R22, SRZ ;  /* 0x0000000000167805 */ /* 0x000fe2000001ff00 */
[----:B------:R-:W-:Y:S01]  /*05d0*/  SHF.R.U32.HI R5, RZ, 0x4, R59 ;  /* 0x00000004ff057819 */ /* 0x000fe2000001163b */
[----:B------:R-:W-:Y:S01]  /*05e0*/  UMOV UR4, URZ ;  /* 0x0000003f00047c82 */ /* 0x000fe20008000000 */
[----:B------:R-:W-:Y:S01]  /*05f0*/  LOP3.LUT R7, R59, 0x10, RZ, 0xc0, !PT ;  /* 0x000000103b077812 */ /* 0x000fe200078ec0ff */
[----:B------:R-:W-:Y:S01]  /*0600*/  UMOV UR5, URZ ;  /* 0x0000003f00057c82 */ /* 0x000fe20008000000 */
[----:B------:R-:W-:-:S02]  /*0610*/  LOP3.LUT R8, R8, 0x90, RZ, 0xc0, !PT ;  /* 0x0000009008087812 */ /* 0x000fc400078ec0ff */
[----:B------:R-:W-:Y:S02]  /*0620*/  LOP3.LUT R47, R2, 0x1c0, RZ, 0xc0, !PT ;  /* 0x000001c0022f7812 */ /* 0x000fe400078ec0ff */
[----:B------:R-:W-:Y:S01]  /*0630*/  IADD3.X R12, R6, c[0x0][0x16c], R3, P0, P1 ;  /* 0x00005b00060c7a10 */ /* 0x000fe200007e2403 */
[----:B------:R-:W-:Y:S01]  /*0640*/  IMAD R3, R58, c[0x0][0x1a4], RZ ;  /* 0x000069003a037a24 */ /* 0x000fe200078e02ff */
[----:B------:R-:W-:Y:S02]  /*0650*/  SGXT.U32 R2, R5, 0x4 ;  /* 0x000000040502781a */ /* 0x000fe40000000000 */
[----:B------:R-:W-:Y:S02]  /*0660*/  SHF.L.U32 R48, R7, 0x5, RZ ;  /* 0x0000000507307819 */ /* 0x000fe400000006ff */
[----:B------:R-:W-:Y:S01]  /*0670*/  LOP3.LUT R6, R28, 0x10, RZ, 0xc0, !PT ;  /* 0x000000101c067812 */ /* 0x000fe200078ec0ff */
[----:B------:R-:W-:Y:S01]  /*0680*/  IMAD R5, R2, c[0x0][0x1b8], RZ ;  /* 0x00006e0002057a24 */ /* 0x000fe200078e02ff */
[----:B------:R-:W-:Y:S01]  /*0690*/  LEA R8, R61, R8, 0x5 ;  /* 0x000000083d087211 */ /* 0x000fe200078e28ff */
[----:B------:R-:W-:Y:S01]  /*06a0*/  IMAD R2, R14, 0x8, R3 ;  /* 0x000000080e027824 */ /* 0x000fe200078e0203 */
[----:B------:R-:W-:Y:S01]  /*06b0*/  LOP3.LUT R47, R47, 0x30, R10, 0xf8, !PT ;  /* 0x000000302f2f7812 */ /* 0x000fe200078ef80a */
[----:B------:R-:W-:Y:S01]  /*06c0*/  IMAD R10, R7, -0x10, R48 ;  /* 0xfffffff0070a7824 */ /* 0x000fe200078e0230 */
[----:B------:R-:W-:Y:S01]  /*06d0*/  LOP3.LUT R6, R6, 0x20, R59, 0xf8, !PT ;  /* 0x0000002006067812 */ /* 0x000fe200078ef83b */
[----:B------:R-:W-:Y:S01]  /*06e0*/  CS2R R14, SRZ ;  /* 0x00000000000e7805 */ /* 0x000fe2000001ff00 */
[----:B------:R-:W-:-:S02]  /*06f0*/  LOP3.LUT R7, R8, 0x10, R28, 0x78, !PT ;  /* 0x0000001008077812 */ /* 0x000fc400078e781c */
[----:B------:R-:W-:Y:S02]  /*0700*/  SHF.R.S32.HI R8, RZ, 0x6, R59 ;  /* 0x00000006ff087819 */ /* 0x000fe4000001143b */
[----:B------:R-:W-:Y:S01]  /*0710*/  LOP3.LUT R9, R47, R6, RZ, 0x3c, !PT ;  /* 0x000000062f097212 */ /* 0x000fe200078e3cff */
[----:B------:R-:W-:Y:S01]  /*0720*/  IMAD.IADD R7, R7, 0x1, R10 ;  /* 0x0000000107077824 */ /* 0x000fe200078e020a */
[----:B------:R-:W-:Y:S02]  /*0730*/  LEA R6, R16, R5, 0x4 ;  /* 0x0000000510067211 */ /* 0x000fe400078e20ff */
[----:B------:R-:W-:Y:S01]  /*0740*/  SGXT R8, R8, 0x1 ;  /* 0x000000010808781a */ /* 0x000fe20000000200 */
[----:B------:R-:W-:Y:S01]  /*0750*/  CS2R R16, SRZ ;  /* 0x0000000000107805 */ /* 0x000fe2000001ff00 */
[----:B------:R-:W-:Y:S02]  /*0760*/  LEA R54, P0, R3, R52, 0x1 ;  /* 0x0000003403367211 */ /* 0x000fe400078008ff */
[----:B------:R-:W-:-:S02]  /*0770*/  LEA R42, P2, R5, R40, 0x1 ;  /* 0x00000028052a7211 */ /* 0x000fc400078408ff */
[----:B------:R-:W-:Y:S02]  /*0780*/  LEA R52, P1, R2, R52, 0x1 ;  /* 0x0000003402347211 */ /* 0x000fe400078208ff */
[----:B------:R-:W-:Y:S02]  /*0790*/  LEA R40, P3, R6, R40, 0x1 ;  /* 0x0000002806287211 */ /* 0x000fe400078608ff */
[----:B------:R-:W-:Y:S02]  /*07a0*/  LOP3.LUT R8, R8, 0x90, RZ, 0xc0, !PT ;  /* 0x0000009008087812 */ /* 0x000fe400078ec0ff */
[-C--:B------:R-:W-:Y:S02]  /*07b0*/  LEA.HI.X.SX32 R55, R3, R12.reuse, 0x1, P0 ;  /* 0x0000000c03377211 */ /* 0x080fe400000f0eff */
[----:B------:R-:W-:Y:S02]  /*07c0*/  LEA.HI.X.SX32 R53, R2, R12, 0x1, P1 ;  /* 0x0000000c02357211 */ /* 0x000fe400008f0eff */
[-C--:B------:R-:W-:Y:S01]  /*07d0*/  LEA.HI.X.SX32 R43, R5, R11.reuse, 0x1, P2 ;  /* 0x0000000b052b7211 */ /* 0x080fe200010f0eff */
[----:B------:R-:W-:Y:S01]  /*07e0*/  IMAD.MOV.U32 R5, RZ, RZ, RZ ;  /* 0x000000ffff057224 */ /* 0x000fe200078e00ff */
[----:B------:R-:W-:Y:S01]  /*07f0*/  LEA.HI.X.SX32 R41, R6, R11, 0x1, P3 ;  /* 0x0000000b06297211 */ /* 0x000fe200018f0eff */
[----:B------:R-:W-:Y:S01]  /*0800*/  IMAD.MOV.U32 R6, RZ, RZ, 0x3f800000 ;  /* 0x3f800000ff067424 */ /* 0x000fe200078e00ff */
[----:B------:R-:W-:Y:S01]  /*0810*/  IADD3 R48, R48, R9, RZ ;  /* 0x0000000930307210 */ /* 0x000fe20007ffe0ff */
[----:B------:R-:W-:Y:S01]  /*0820*/  CS2R R12, SRZ ;  /* 0x00000000000c7805 */ /* 0x000fe2000001ff00 */
[----:B------:R-:W-:-:S02]  /*0830*/  MOV R3, 0x3f800000 ;  /* 0x3f80000000037802 */ /* 0x000fc40000000f00 */
[----:B------:R-:W-:Y:S02]  /*0840*/  MOV R2, RZ ;  /* 0x000000ff00027202 */ /* 0x000fe40000000f00 */
[----:B------:R-:W-:Y:S02]  /*0850*/  MOV R44, 0xff800000 ;  /* 0xff800000002c7802 */ /* 0x000fe40000000f00 */
[--C-:B------:R-:W-:Y:S02]  /*0860*/  LOP3.LUT R47, R47, 0x30, R28.reuse, 0x78, !PT ;  /* 0x000000302f2f7812 */ /* 0x100fe400078e781c */
[----:B------:R-:W-:Y:S02]  /*0870*/  LOP3.LUT R46, R8, 0x17e, R28, 0x78, !PT ;  /* 0x0000017e082e7812 */ /* 0x000fe400078e781c */
[----:B------:R-:W-:Y:S02]  /*0880*/  IADD3 R57, R4, 0x8, RZ ;  /* 0x0000000804397810 */ /* 0x000fe40007ffe0ff */
.L_x_1:
[----:B------:R-:W-:-:S04]  /*0890*/  IMAD.WIDE R8, R5, 0x2, R54 ;  /* 0x0000000205087825 */ /* 0x000fc800078e0236 */
[----:B------:R-:W-:Y:S02]  /*08a0*/  IMAD.WIDE R10, R5, 0x2, R52 ;  /* 0x00000002050a7825 */ /* 0x000fe400078e0234 */
[----:B------:R-:W2:Y:S04]  /*08b0*/  LDG.E.U16 R9, [R8.64] ;  /* 0x0000000608097981 */ /* 0x000ea8000c1e1500 */
[----:B------:R-:W3:Y:S01]  /*08c0*/  LDG.E.U16 R11, [R10.64] ;  /* 0x000000060a0b7981 */ /* 0x000ee2000c1e1500 */
[----:B------:R-:W-:-:S03]  /*08d0*/  IMAD.WIDE R50, R2, 0x2, R40 ;  /* 0x0000000202327825 */ /* 0x000fc600078e0228 */
[----:B------:R-:W-:Y:S06]  /*08e0*/  BAR.SYNC.DEFER_BLOCKING 0x0 ;  /* 0x0000000000007b1d */ /* 0x000fec0000010000 */
[----:B--2---:R-:W-:Y:S04]  /*08f0*/  STS.U16 [R0+0x800], R9 ;  /* 0x0008000900007388 */ /* 0x004fe80000000400 */
[----:B---3--:R-:W-:Y:S04]  /*0900*/  STS.U16 [R0+0xa00], R11 ;  /* 0x000a000b00007388 */ /* 0x008fe80000000400 */
[----:B------:R-:W-:Y:S06]  /*0910*/  BAR.SYNC.DEFER_BLOCKING 0x0 ;  /* 0x0000000000007b1d */ /* 0x000fec0000010000 */
[----:B------:R-:W-:Y:S04]  /*0920*/  LDSM.16.MT88.4 R8, [R48] ;  /* 0x000000003008783b */ /* 0x000fe80000004200 */
[----:B------:R-:W0:Y:S04]  /*0930*/  LDSM.16.M88.4 R36, [R47+0x800] ;  /* 0x000800002f24783b */ /* 0x000e280000000200 */
[----:B------:R-:W1:Y:S04]  /*0940*/  LDSM.16.MT88.4 R28, [R48+0x400] ;  /* 0x00040000301c783b */ /* 0x000e680000004200 */
[----:B------:R-:W2:Y:S01]  /*0950*/  LDG.E.U16 R50, [R50.64] ;  /* 0x0000000632327981 */ /* 0x000ea2000c1e1500 */
[----:B0-----:R-:W-:Y:S11]  /*0960*/  HMMA.16816.F32 R32, R8, R36, RZ ;  /* 0x000000240820723c */ /* 0x001ff600000018ff */
[----:B------:R-:W-:Y:S11]  /*0970*/  @!UPT UIADD3 URZ, URZ, URZ, URZ ;  /* 0x0000003f3f3ff290 */ /* 0x000ff6000fffe03f */
[----:B------:R-:W-:Y:S02]  /*0980*/  @!UPT UIADD3 URZ, URZ, URZ, URZ ;  /* 0x0000003f3f3ff290 */ /* 0x000fe4000fffe03f */
[----:B-1----:R-:W-:Y:S07]  /*0990*/  HMMA.16816.F32 R36, R28, R38, R32 ;  /* 0x000000261c24723c */ /* 0x002fee0000001820 */
[----:B------:R-:W-:-:S05]  /*09a0*/  IMAD.WIDE R32, R2, 0x2, R42 ;  /* 0x0000000202207825 */ /* 0x000fca00078e022a */
[----:B------:R0:W3:Y:S04]  /*09b0*/  LDG.E.U16 R49, [R32.64] ;  /* 0x0000000620317981 */ /* 0x0000e8000c1e1500 */
[----:B0-----:R-:W0:Y:S08]  /*09c0*/  LDSM.16.M88.4 R32, [R47+0xa00] ;  /* 0x000a00002f20783b */ /* 0x001e300000000200 */
[----:B------:R-:W-:Y:S01]  /*09d0*/  FMUL R36, R36, c[0x0][0x188] ;  /* 0x0000620024247a20 */ /* 0x000fe20000400000 */
[----:B------:R-:W-:Y:S01]  /*09e0*/  BAR.SYNC.DEFER_BLOCKING 0x0 ;  /* 0x0000000000007b1d */ /* 0x000fe20000010000 */
[----:B0-----:R-:W-:Y:S11]  /*09f0*/  HMMA.16816.F32 R8, R8, R32, RZ ;  /* 0x000000200808723c */ /* 0x001ff600000018ff */
[----:B------:R-:W-:Y:S11]  /*0a00*/  @!UPT UIADD3 URZ, URZ, URZ, URZ ;  /* 0x0000003f3f3ff290 */ /* 0x000ff6000fffe03f */
[----:B------:R-:W-:Y:S02]  /*0a10*/  @!UPT UIADD3 URZ, URZ, URZ, URZ ;  /* 0x0000003f3f3ff290 */ /* 0x000fe4000fffe03f */
[----:B------:R-:W-:Y:S07]  /*0a20*/  HMMA.16816.F32 R8, R28, R34, R8 ;  /* 0x000000221c08723c */ /* 0x000fee0000001808 */
[----:B------:R-:W-:-:S04]  /*0a30*/  LEA R30, P0, R61, UR4, 0x1 ;  /* 0x000000043d1e7c11 */ /* 0x000fc8000f8008ff */
[C---:B------:R-:W-:Y:S02]  /*0a40*/  IADD3 R29, P1, R30.reuse, 0x8, RZ ;  /* 0x000000081e1d7810 */ /* 0x040fe40007f3e0ff */
[----:B------:R-:W-:Y:S02]  /*0a50*/  IADD3.X R28, RZ, UR5, RZ, P0, !PT ;  /* 0x00000005ff1c7c10 */ /* 0x000fe400087fe4ff */
[----:B------:R-:W-:Y:S02]  /*0a60*/  ISETP.GT.U32.AND P3, PT, R29, R4, PT ;  /* 0x000000041d00720c */ /* 0x000fe40003f64070 */
[----:B------:R-:W-:Y:S02]  /*0a70*/  IADD3.X R29, RZ, R28, RZ, P1, !PT ;  /* 0x0000001cff1d7210 */ /* 0x000fe40000ffe4ff */
[----:B------:R-:W-:Y:S02]  /*0a80*/  ISETP.GT.U32.AND P0, PT, R30, R4, PT ;  /* 0x000000041e00720c */ /* 0x000fe40003f04070 */
[----:B------:R-:W-:-:S02]  /*0a90*/  ISETP.GT.U32.AND.EX P3, PT, R29, RZ, PT, P3 ;  /* 0x000000ff1d00720c */ /* 0x000fc40003f64130 */
[CC--:B------:R-:W-:Y:S02]  /*0aa0*/  ISETP.GE.U32.AND P4, PT, R30.reuse, R4.reuse, PT ;  /* 0x000000041e00720c */ /* 0x0c0fe40003f86070 */
[----:B------:R-:W-:Y:S01]  /*0ab0*/  IADD3 R29, P5, R30, 0x9, RZ ;  /* 0x000000091e1d7810 */ /* 0x000fe20007fbe0ff */
[----:B------:R-:W-:Y:S01]  /*0ac0*/  FMUL R32, R37, c[0x0][0x188] ;  /* 0x0000620025207a20 */ /* 0x000fe20000400000 */
[C---:B------:R-:W-:Y:S02]  /*0ad0*/  ISETP.GT.U32.AND.EX P0, PT, R28.reuse, RZ, PT, P0 ;  /* 0x000000ff1c00720c */ /* 0x040fe40003f04100 */
[----:B------:R-:W-:Y:S01]  /*0ae0*/  ISETP.GE.U32.AND.EX P4, PT, R28, RZ, PT, P4 ;  /* 0x000000ff1c00720c */ /* 0x000fe20003f86140 */
[----:B------:R-:W-:Y:S01]  /*0af0*/  IMAD.X R31, RZ, RZ, R28, P5 ;  /* 0x000000ffff1f7224 */ /* 0x000fe200028e061c */
[CC--:B------:R-:W-:Y:S02]  /*0b00*/  ISETP.GT.U32.AND P2, PT, R30.reuse, R57.reuse, PT ;  /* 0x000000391e00720c */ /* 0x0c0fe40003f44070 */
[----:B------:R-:W-:Y:S01]  /*0b10*/  ISETP.GE.U32.AND P1, PT, R30, R57, PT ;  /* 0x000000391e00720c */ /* 0x000fe20003f26070 */
[----:B------:R-:W-:Y:S01]  /*0b20*/  FMUL R30, R8, c[0x0][0x188] ;  /* 0x00006200081e7a20 */ /* 0x000fe20000400000 */
[----:B------:R-:W-:-:S02]  /*0b30*/  ISETP.GT.U32.AND P6, PT, R29, R4, PT ;  /* 0x000000041d00720c */ /* 0x000fc40003fc4070 */
[----:B------:R-:W-:Y:S02]  /*0b40*/  FSEL R8, R36, -INF , !P0 ;  /* 0xff80000024087808 */ /* 0x000fe40004000000 */
[----:B------:R-:W-:Y:S01]  /*0b50*/  FSEL R32, R32, -INF , !P4 ;  /* 0xff80000020207808 */ /* 0x000fe20006000000 */
[----:B------:R-:W-:Y:S01]  /*0b60*/  FMUL R33, R9, c[0x0][0x188] ;  /* 0x0000620009217a20 */ /* 0x000fe20000400000 */
[----:B------:R-:W-:Y:S02]  /*0b70*/  ISETP.GT.U32.AND.EX P4, PT, R31, RZ, PT, P6 ;  /* 0x000000ff1f00720c */ /* 0x000fe40003f84160 */
[----:B------:R-:W-:Y:S02]  /*0b80*/  FSEL R9, R30, -INF , !P3 ;  /* 0xff8000001e097808 */ /* 0x000fe40005800000 */
[----:B------:R-:W-:Y:S02]  /*0b90*/  FMNMX R34, R8, R32, !PT ;  /* 0x0000002008227209 */ /* 0x000fe40007800000 */
[----:B------:R-:W-:-:S02]  /*0ba0*/  FSEL R30, R33, -INF , !P4 ;  /* 0xff800000211e7808 */ /* 0x000fc40006000000 */
[----:B------:R-:W-:-:S04]  /*0bb0*/  FMNMX R33, R9, R34, !PT ;  /* 0x0000002209217209 */ /* 0x000fc80007800000 */
[----:B------:R-:W-:Y:S02]  /*0bc0*/  FMNMX R33, R30, R33, !PT ;  /* 0x000000211e217209 */ /* 0x000fe40007800000 */
[----:B------:R-:W-:Y:S02]  /*0bd0*/  ISETP.GT.U32.AND P4, PT, R29, R57, PT ;  /* 0x000000391d00720c */ /* 0x000fe40003f84070 */
[C---:B------:R-:W-:Y:S01]  /*0be0*/  ISETP.GE.U32.AND.EX P3, PT, R28.reuse, RZ, PT, P1 ;  /* 0x000000ff1c00720c */ /* 0x040fe20003f66110 */
[----:B------:R-:W0:Y:S01]  /*0bf0*/  SHFL.BFLY PT, R34, R33, 0x2, 0x1f ;  /* 0x0c401f0021227f89 */ /* 0x000e2200000e0000 */
[----:B------:R-:W-:Y:S01]  /*0c00*/  ISETP.GT.U32.AND.EX P2, PT, R28, RZ, PT, P2 ;  /* 0x000000ff1c00720c */ /* 0x000fe20003f44120 */
[----:B------:R-:W-:Y:S01]  /*0c10*/  FMUL R28, R39, c[0x0][0x188] ;  /* 0x00006200271c7a20 */ /* 0x000fe20000400000 */
[----:B------:R-:W-:Y:S01]  /*0c20*/  ISETP.GT.U32.AND.EX P1, PT, R31, RZ, PT, P4 ;  /* 0x000000ff1f00720c */ /* 0x000fe20003f24140 */
[----:B------:R-:W-:Y:S02]  /*0c30*/  FMUL R31, R38, c[0x0][0x188] ;  /* 0x00006200261f7a20 */ /* 0x000fe40000400000 */
[----:B------:R-:W-:Y:S01]  /*0c40*/  FMUL R10, R10, c[0x0][0x188] ;  /* 0x000062000a0a7a20 */ /* 0x000fe20000400000 */
[----:B------:R-:W-:-:S02]  /*0c50*/  FSEL R28, R28, -INF , !P3 ;  /* 0xff8000001c1c7808 */ /* 0x000fc40005800000 */
[----:B------:R-:W-:Y:S01]  /*0c60*/  FSEL R31, R31, -INF , !P2 ;  /* 0xff8000001f1f7808 */ /* 0x000fe20005000000 */
[----:B------:R-:W-:Y:S01]  /*0c70*/  FMUL R11, R11, c[0x0][0x188] ;  /* 0x000062000b0b7a20 */ /* 0x000fe20000400000 */
[----:B------:R-:W-:Y:S02]  /*0c80*/  FSEL R29, R10, -INF , !P0 ;  /* 0xff8000000a1d7808 */ /* 0x000fe40004000000 */
[----:B------:R-:W-:Y:S02]  /*0c90*/  FMNMX R10, R31, R28, !PT ;  /* 0x0000001c1f0a7209 */ /* 0x000fe40007800000 */
[----:B------:R-:W-:Y:S02]  /*0ca0*/  FSEL R11, R11, -INF , !P1 ;  /* 0xff8000000b0b7808 */ /* 0x000fe40004800000 */
[----:B------:R-:W-:-:S04]  /*0cb0*/  FMNMX R10, R29, R10, !PT ;  /* 0x0000000a1d0a7209 */ /* 0x000fc80007800000 */
[----:B------:R-:W-:Y:S02]  /*0cc0*/  FMNMX R10, R11, R10, !PT ;  /* 0x0000000a0b0a7209 */ /* 0x000fe40007800000 */
[----:B0-----:R-:W-:-:S03]  /*0cd0*/  FMNMX R34, R33, R34, !PT ;  /* 0x0000002221227209 */ /* 0x001fc60007800000 */
[----:B------:R-:W0:Y:S04]  /*0ce0*/  SHFL.BFLY PT, R35, R10, 0x2, 0x1f ;  /* 0x0c401f000a237f89 */ /* 0x000e2800000e0000 */
[----:B------:R-:W1:Y:S01]  /*0cf0*/  SHFL.BFLY PT, R33, R34, 0x1, 0x1f ;  /* 0x0c201f0022217f89 */ /* 0x000e6200000e0000 */
[----:B0-----:R-:W-:Y:S02]  /*0d00*/  FMNMX R10, R10, R35, !PT ;  /* 0x000000230a0a7209 */ /* 0x001fe40007800000 */
[----:B-1----:R-:W-:-:S03]  /*0d10*/  FMNMX R36, R34, R33, !PT ;  /* 0x0000002122247209 */ /* 0x002fc60007800000 */
[----:B------:R-:W0:Y:S01]  /*0d20*/  SHFL.BFLY PT, R33, R10, 0x1, 0x1f ;  /* 0x0c201f000a217f89 */ /* 0x000e2200000e0000 */
[----:B------:R-:W-:-:S05]  /*0d30*/  FMNMX R36, R36, R45, !PT ;  /* 0x0000002d24247209 */ /* 0x000fca0007800000 */
[--C-:B------:R-:W-:Y:S02]  /*0d40*/  FADD R32, R32, -R36.reuse ;  /* 0x8000002420207221 */ /* 0x100fe40000000000 */
[----:B------:R-:W-:Y:S01]  /*0d50*/  FADD R30, R30, -R36 ;  /* 0x800000241e1e7221 */ /* 0x000fe20000000000 */
[----:B0-----:R-:W-:-:S04]  /*0d60*/  FMNMX R33, R10, R33, !PT ;  /* 0x000000210a217209 */ /* 0x001fc80007800000 */
[----:B------:R-:W-:-:S05]  /*0d70*/  FMNMX R37, R33, R44, !PT ;  /* 0x0000002c21257209 */ /* 0x000fca0007800000 */
[----:B------:R-:W-:Y:S01]  /*0d80*/  FADD R28, R28, -R37 ;  /* 0x800000251c1c7221 */ /* 0x000fe20000000000 */
[----:B--2---:R-:W-:Y:S03]  /*0d90*/  STS.U16 [R46+0xa00], R50 ;  /* 0x000a00322e007388 */ /* 0x004fe60000000400 */
[----:B------:R-:W-:Y:S02]  /*0da0*/  FMUL R28, R28, 1.4426950216293334961 ;  /* 0x3fb8aa3b1c1c7820 */ /* 0x000fe40000400000 */
[----:B------:R-:W-:Y:S02]  /*0db0*/  FADD R33, -R36, R45 ;  /* 0x0000002d24217221 */ /* 0x000fe40000000100 */
[--C-:B------:R-:W-:Y:S02]  /*0dc0*/  FADD R31, R31, -R37.reuse ;  /* 0x800000251f1f7221 */ /* 0x100fe40000000000 */
[----:B------:R-:W-:Y:S01]  /*0dd0*/  FADD R29, R29, -R37 ;  /* 0x800000251d1d7221 */ /* 0x000fe20000000000 */
[----:B------:R0:W-:Y:S01]  /*0de0*/  MUFU.EX2 R35, R28 ;  /* 0x0000001c00237308 */ /* 0x0001e20000000800 */
[----:B------:R-:W-:-:S02]  /*0df0*/  FMUL R32, R32, 1.4426950216293334961 ;  /* 0x3fb8aa3b20207820 */ /* 0x000fc40000400000 */
[----:B------:R-:W-:Y:S02]  /*0e00*/  FADD R34, R9, -R36 ;  /* 0x8000002409227221 */ /* 0x000fe40000000000 */
[----:B------:R-:W-:Y:S02]  /*0e10*/  FMUL R30, R30, 1.4426950216293334961 ;  /* 0x3fb8aa3b1e1e7820 */ /* 0x000fe40000400000 */
[----:B------:R-:W-:Y:S02]  /*0e20*/  FMUL R33, R33, 1.4426950216293334961 ;  /* 0x3fb8aa3b21217820 */ /* 0x000fe40000400000 */
[----:B------:R-:W-:Y:S02]  /*0e30*/  FMUL R31, R31, 1.4426950216293334961 ;  /* 0x3fb8aa3b1f1f7820 */ /* 0x000fe40000400000 */
[----:B------:R-:W-:Y:S02]  /*0e40*/  FMUL R29, R29, 1.4426950216293334961 ;  /* 0x3fb8aa3b1d1d7820 */ /* 0x000fe40000400000 */
[----:B0-----:R-:W-:Y:S01]  /*0e50*/  FADD R28, R11, -R37 ;  /* 0x800000250b1c7221 */ /* 0x001fe20000000000 */
[----:B------:R-:W-:Y:S01]  /*0e60*/  MUFU.EX2 R9, R32 ;  /* 0x0000002000097308 */ /* 0x000fe20000000800 */
[----:B------:R-:W-:-:S02]  /*0e70*/  FMUL R10, R34, 1.4426950216293334961 ;  /* 0x3fb8aa3b220a7820 */ /* 0x000fc40000400000 */
[----:B------:R-:W-:-:S05]  /*0e80*/  FADD R8, R8, -R36 ;  /* 0x8000002408087221 */ /* 0x000fca0000000000 */
[----:B------:R0:W-:Y:S01]  /*0e90*/  MUFU.EX2 R38, R33 ;  /* 0x0000002100267308 */ /* 0x0001e20000000800 */
[----:B------:R-:W-:-:S07]  /*0ea0*/  FMUL R8, R8, 1.4426950216293334961 ;  /* 0x3fb8aa3b08087820 */ /* 0x000fce0000400000 */
[----:B------:R-:W-:Y:S01]  /*0eb0*/  MUFU.EX2 R32, R30 ;  /* 0x0000001e00207308 */ /* 0x000fe20000000800 */
[----:B0-----:R-:W-:Y:S01]  /*0ec0*/  FMUL R33, R28, 1.4426950216293334961 ;  /* 0x3fb8aa3b1c217820 */ /* 0x001fe20000400000 */
[----:B---3--:R-:W-:Y:S06]  /*0ed0*/  STS.U16 [R46+0x800], R49 ;  /* 0x000800312e007388 */ /* 0x008fec0000000400 */
[----:B------:R-:W-:Y:S08]  /*0ee0*/  MUFU.EX2 R34, R31 ;  /* 0x0000001f00227308 */ /* 0x000ff00000000800 */
[----:B------:R0:W-:Y:S01]  /*0ef0*/  MUFU.EX2 R11, R29 ;  /* 0x0000001d000b7308 */ /* 0x0001e20000000800 */
[----:B------:R-:W-:Y:S01]  /*0f00*/  BAR.SYNC.DEFER_BLOCKING 0x0 ;  /* 0x0000000000007b1d */ /* 0x000fe20000010000 */
[----:B------:R-:W-:-:S04]  /*0f10*/  FADD R39, -R37, R44 ;  /* 0x0000002c25277221 */ /* 0x000fc80000000100 */
[----:B------:R-:W-:Y:S02]  /*0f20*/  FMUL R39, R39, 1.4426950216293334961 ;  /* 0x3fb8aa3b27277820 */ /* 0x000fe40000400000 */
[----:B------:R-:W1:Y:S01]  /*0f30*/  MUFU.EX2 R8, R8 ;  /* 0x0000000800087308 */ /* 0x000e620000000800 */
[----:B0-----:R-:W0:Y:S07]  /*0f40*/  LDSM.16.M88.4 R28, [R7+0x800] ;  /* 0x00080000071c783b */ /* 0x001e2e0000000200 */
[----:B------:R-:W2:Y:S08]  /*0f50*/  MUFU.EX2 R10, R10 ;  /* 0x0000000a000a7308 */ /* 0x000eb00000000800 */
[----:B------:R-:W3:Y:S08]  /*0f60*/  MUFU.EX2 R33, R33 ;  /* 0x0000002100217308 */ /* 0x000ef00000000800 */
[----:B------:R-:W4:Y:S01]  /*0f70*/  MUFU.EX2 R39, R39 ;  /* 0x0000002700277308 */ /* 0x000f220000000800 */
[----:B-1----:R-:W-:-:S02]  /*0f80*/  FADD R44, R8, R9 ;  /* 0x00000009082c7221 */ /* 0x002fc40000000000 */
[----:B------:R-:W-:Y:S01]  /*0f90*/  FADD R45, R34, R35 ;  /* 0x00000023222d7221 */ /* 0x000fe20000000000 */
[----:B------:R-:W-:Y:S01]  /*0fa0*/  F2FP.PACK_AB R8, R9, R8 ;  /* 0x000000080908723e */ /* 0x000fe200000000ff */
[----:B--2---:R-:W-:Y:S01]  /*0fb0*/  FADD R44, R10, R44 ;  /* 0x0000002c0a2c7221 */ /* 0x004fe20000000000 */
[----:B------:R-:W-:Y:S01]  /*0fc0*/  F2FP.PACK_AB R9, R35, R34 ;  /* 0x000000222309723e */ /* 0x000fe200000000ff */
[----:B------:R-:W-:Y:S01]  /*0fd0*/  FADD R45, R11, R45 ;  /* 0x0000002d0b2d7221 */ /* 0x000fe20000000000 */
[----:B------:R-:W-:Y:S01]  /*0fe0*/  F2FP.PACK_AB R10, R32, R10 ;  /* 0x0000000a200a723e */ /* 0x000fe200000000ff */
[C---:B------:R-:W-:Y:S01]  /*0ff0*/  FMUL R24, R38.reuse, R24 ;  /* 0x0000001826187220 */ /* 0x040fe20000400000 */
[----:B---3--:R-:W-:Y:S01]  /*1000*/  F2FP.PACK_AB R11, R33, R11 ;  /* 0x0000000b210b723e */ /* 0x008fe200000000ff */
[----:B------:R-:W-:Y:S02]  /*1010*/  FMUL R25, R38, R25 ;  /* 0x0000001926197220 */ /* 0x000fe40000400000 */
[----:B------:R-:W-:-:S02]  /*1020*/  FADD R44, R32, R44 ;  /* 0x0000002c202c7221 */ /* 0x000fc40000000000 */
[C---:B----4-:R-:W-:Y:S02]  /*1030*/  FMUL R26, R39.reuse, R26 ;  /* 0x0000001a271a7220 */ /* 0x050fe40000400000 */
[----:B------:R-:W-:Y:S02]  /*1040*/  FMUL R27, R39, R27 ;  /* 0x0000001b271b7220 */ /* 0x000fe40000400000 */
[----:B------:R-:W-:Y:S02]  /*1050*/  FADD R45, R33, R45 ;  /* 0x0000002d212d7221 */ /* 0x000fe40000000000 */
[----:B------:R-:W-:Y:S03]  /*1060*/  LDSM.16.M88.4 R32, [R7+0xa00] ;  /* 0x000a00000720783b */ /* 0x000fe60000000200 */
[----:B0-----:R-:W-:Y:S01]  /*1070*/  HMMA.16816.F32 R24, R8, R28, R24 ;  /* 0x0000001c0818723c */ /* 0x001fe20000001818 */
[----:B------:R-:W0:Y:S04]  /*1080*/  SHFL.BFLY PT, R28, R44, 0x2, 0x1f ;  /* 0x0c401f002c1c7f89 */ /* 0x000e2800000e0000 */
[----:B------:R-:W1:Y:S01]  /*1090*/  SHFL.BFLY PT, R29, R45, 0x2, 0x1f ;  /* 0x0c401f002d1d7f89 */ /* 0x000e6200000e0000 */
[----:B------:R-:W-:-:S02]  /*10a0*/  FMUL R16, R38, R16 ;  /* 0x0000001026107220 */ /* 0x000fc40000400000 */
[C---:B------:R-:W-:Y:S02]  /*10b0*/  FMUL R17, R38.reuse, R17 ;  /* 0x0000001126117220 */ /* 0x040fe40000400000 */
[C---:B------:R-:W-:Y:S02]  /*10c0*/  FMUL R18, R39.reuse, R18 ;  /* 0x0000001227127220 */ /* 0x040fe40000400000 */
[----:B------:R-:W-:Y:S01]  /*10d0*/  FMUL R19, R39, R19 ;  /* 0x0000001327137220 */ /* 0x000fe20000400000 */
[----:B------:R-:W-:Y:S01]  /*10e0*/  UIADD3 UR4, UP0, UR4, 0x10, URZ ;  /* 0x0000001004047890 */ /* 0x000fe2000ff1e03f */
[C---:B------:R-:W-:Y:S02]  /*10f0*/  FMUL R12, R38.reuse, R12 ;  /* 0x0000000c260c7220 */ /* 0x040fe40000400000 */
[----:B------:R-:W-:-:S03]  /*1100*/  FMUL R13, R38, R13 ;  /* 0x0000000d260d7220 */ /* 0x000fc60000400000 */
[----:B------:R-:W-:Y:S01]  /*1110*/  HMMA.16816.F32 R16, R8, R30, R16 ;  /* 0x0000001e0810723c */ /* 0x000fe20000001810 */
[----:B0-----:R-:W-:Y:S02]  /*1120*/  FADD R28, R44, R28 ;  /* 0x0000001c2c1c7221 */ /* 0x001fe40000000000 */
[----:B-1----:R-:W-:-:S03]  /*1130*/  FADD R29, R45, R29 ;  /* 0x0000001d2d1d7221 */ /* 0x002fc60000000000 */
[----:B------:R-:W0:Y:S01]  /*1140*/  SHFL.BFLY PT, R30, R28, 0x1, 0x1f ;  /* 0x0c201f001c1e7f89 */ /* 0x000e2200000e0000 */
[C---:B------:R-:W-:Y:S02]  /*1150*/  FMUL R14, R39.reuse, R14 ;  /* 0x0000000e270e7220 */ /* 0x040fe40000400000 */
[C---:B------:R-:W-:Y:S01]  /*1160*/  FMUL R15, R39.reuse, R15 ;  /* 0x0000000f270f7220 */ /* 0x040fe20000400000 */
[----:B------:R-:W1:Y:S01]  /*1170*/  SHFL.BFLY PT, R31, R29, 0x1, 0x1f ;  /* 0x0c201f001d1f7f89 */ /* 0x000e6200000e0000 */
[C---:B------:R-:W-:Y:S02]  /*1180*/  FMUL R20, R38.reuse, R20 ;  /* 0x0000001426147220 */ /* 0x040fe40000400000 */
[----:B------:R-:W-:Y:S02]  /*1190*/  FMUL R21, R38, R21 ;  /* 0x0000001526157220 */ /* 0x000fe40000400000 */
[C---:B------:R-:W-:Y:S02]  /*11a0*/  FMUL R22, R39.reuse, R22 ;  /* 0x0000001627167220 */ /* 0x040fe40000400000 */
[----:B------:R-:W-:Y:S01]  /*11b0*/  FMUL R23, R39, R23 ;  /* 0x0000001727177220 */ /* 0x000fe20000400000 */
[----:B------:R-:W-:Y:S01]  /*11c0*/  UIADD3.X UR5, URZ, UR5, URZ, UP0, !UPT ;  /* 0x000000053f057290 */ /* 0x000fe200087fe43f */
[----:B------:R-:W-:Y:S01]  /*11d0*/  HMMA.16816.F32 R12, R8, R32, R12 ;  /* 0x00000020080c723c */ /* 0x000fe2000000180c */
[----:B------:R-:W-:-:S07]  /*11e0*/  ISETP.LE.U32.AND P0, PT, R60, UR4, PT ;  /* 0x000000043c007c0c */ /* 0x000fce000bf03070 */
[----:B------:R-:W-:Y:S07]  /*11f0*/  HMMA.16816.F32 R20, R8, R34, R20 ;  /* 0x000000220814723c */ /* 0x000fee0000001814 */
[----:B------:R-:W-:-:S04]  /*1200*/  MOV R9, UR5 ;  /* 0x0000000500097c02 */ /* 0x000fc80008000f00 */
[----:B------:R-:W-:Y:S01]  /*1210*/  ISETP.GE.U32.AND.EX P0, PT, R9, RZ, PT, P0 ;  /* 0x000000ff0900720c */ /* 0x000fe20003f06100 */
[----:B0-----:R-:W-:Y:S01]  /*1220*/  FADD R30, R28, R30 ;  /* 0x0000001e1c1e7221 */ /* 0x001fe20000000000 */
[----:B------:R-:W-:Y:S01]  /*1230*/  MOV R8, 0x10 ;  /* 0x0000001000087802 */ /* 0x000fe20000000f00 */
[----:B-1----:R-:W-:Y:S01]  /*1240*/  FADD R31, R29, R31 ;  /* 0x0000001f1d1f7221 */ /* 0x002fe20000000000 */
[----:B------:R-:W-:Y:S01]  /*1250*/  MOV R44, R37 ;  /* 0x00000025002c7202 */ /* 0x000fe20000000f00 */
[----:B------:R-:W-:Y:S02]  /*1260*/  FFMA R3, R38, R3, R30 ;  /* 0x0000000326037223 */ /* 0x000fe4000000001e */
[C---:B------:R-:W-:Y:S02]  /*1270*/  IMAD R2, R8.reuse, c[0x0][0x1b4], R2 ;  /* 0x00006d0008027a24 */ /* 0x040fe400078e0202 */
[----:B------:R-:W-:Y:S02]  /*1280*/  IMAD R5, R8, c[0x0][0x1a4], R5 ;  /* 0x0000690008057a24 */ /* 0x000fe400078e0205 */
[----:B------:R-:W-:-:S02]  /*1290*/  FFMA R6, R39, R6, R31 ;  /* 0x0000000627067223 */ /* 0x000fc4000000001f */
[----:B------:R-:W-:Y:S01]  /*12a0*/  IMAD.MOV.U32 R45, RZ, RZ, R36 ;  /* 0x000000ffff2d7224 */ /* 0x000fe200078e0024 */
[----:B------:R-:W-:Y:S05]  /*12b0*/  @!P0 BRA `(.L_x_1) ;  /* 0xfffff5d000008947 */ /* 0x000fea000383ffff */
.L_x_0:
[C---:B0-----:R-:W-:Y:S01]  /*12c0*/  LOP3.LUT R0, R59.reuse, 0x1c, RZ, 0xc0, !PT ;  /* 0x0000001c3b007812 */ /* 0x041fe200078ec0ff */
[----:B------:R-:W-:Y:S01]  /*12d0*/  IMAD.MOV.U32 R10, RZ, RZ, R3 ;  /* 0x000000ffff0a7224 */ /* 0x000fe200078e0003 */
[C---:B------:R-:W-:Y:S01]  /*12e0*/  LOP3.LUT R2, R59.reuse, 0x20, RZ, 0xc0, !PT ;  /* 0x000000203b027812 */ /* 0x040fe200078ec0ff */
[----:B------:R-:W0:Y:S01]  /*12f0*/  S2R R28, SR_CTAID.Y ;  /* 0x00000000001c7919 */ /* 0x000e220000002600 */
[----:B------:R-:W-:Y:S01]  /*1300*/  SHF.L.U32 R5, R0, 0x1, RZ ;  /* 0x0000000100057819 */ /* 0x000fe200000006ff */
[----:B------:R-:W-:Y:S01]  /*1310*/  IMAD.SHL.U32 R0, R59, 0x20, RZ ;  /* 0x000000203b007824 */ /* 0x000fe200078e00ff */
[C---:B------:R-:W-:Y:S01]  /*1320*/  FSETP.GT.AND P6, PT, |R10|.reuse, 8.50705917302346158658e+37, PT ;  /* 0x7e8000000a00780b */ /* 0x040fe20003fc4200 */
[----:B------:R-:W-:Y:S01]  /*1330*/  FMUL R3, R10, 8388608 ;  /* 0x4b0000000a037820 */ /* 0x000fe20000400000 */
[----:B------:R-:W-:Y:S01]  /*1340*/  FSETP.GT.AND P2, PT, |R6|, 8.50705917302346158658e+37, PT ;  /* 0x7e8000000600780b */ /* 0x000fe20003f44200 */
[----:B------:R-:W-:Y:S01]  /*1350*/  IMAD.MOV.U32 R31, RZ, RZ, R15 ;  /* 0x000000ffff1f7224 */ /* 0x000fe200078e000f */
[----:B------:R-:W-:Y:S01]  /*1360*/  LOP3.LUT R0, R5, 0x260, R0, 0x78, !PT ;  /* 0x0000026005007812 */ /* 0x000fe200078e7800 */
[----:B------:R-:W-:Y:S01]  /*1370*/  IMAD R5, R56, c[0x0][0x1c4], RZ ;  /* 0x0000710038057a24 */ /* 0x000fe200078e02ff */
[----:B------:R-:W-:Y:S01]  /*1380*/  FSETP.GEU.AND P5, PT, |R10|, 1.175494350822287508e-38, PT ;  /* 0x008000000a00780b */ /* 0x000fe20003fae200 */
[----:B------:R-:W-:Y:S01]  /*1390*/  BAR.SYNC.DEFER_BLOCKING 0x0 ;  /* 0x0000000000007b1d */ /* 0x000fe20000010000 */
[----:B------:R-:W-:-:S02]  /*13a0*/  LEA R9, R2, R0, 0x2 ;  /* 0x0000000002097211 */ /* 0x000fc400078e10ff */
[C---:B------:R-:W-:Y:S02]  /*13b0*/  LOP3.LUT R2, R59.reuse, 0xc0, RZ, 0xc0, !PT ;  /* 0x000000c03b027812 */ /* 0x040fe400078ec0ff */
[----:B------:R-:W-:Y:S01]  /*13c0*/  SHF.L.U32 R30, R59, 0x3, RZ ;  /* 0x000000033b1e7819 */ /* 0x000fe200000006ff */
[----:B------:R-:W-:Y:S01]  /*13d0*/  @P6 FMUL R12, R12, 0.25 ;  /* 0x3e8000000c0c6820 */ /* 0x000fe20000400000 */
[----:B------:R-:W-:Y:S01]  /*13e0*/  SHF.R.U32.HI R0, RZ, 0x1, R2 ;  /* 0x00000001ff007819 */ /* 0x000fe20000011602 */
[----:B------:R-:W-:Y:S01]  /*13f0*/  @P6 FMUL R16, R16, 0.25 ;  /* 0x3e80000010106820 */ /* 0x000fe20000400000 */
[----:B------:R-:W-:Y:S01]  /*1400*/  FSETP.GEU.AND P4, PT, |R6|, 1.175494350822287508e-38, PT ;  /* 0x008000000600780b */ /* 0x000fe20003f8e200 */
[----:B------:R-:W-:Y:S01]  /*1410*/  @P6 FMUL R24, R24, 0.25 ;  /* 0x3e80000018186820 */ /* 0x000fe20000400000 */
[----:B------:R-:W-:Y:S01]  /*1420*/  MOV R7, R13 ;  /* 0x0000000d00077202 */ /* 0x000fe20000000f00 */
[----:B------:R-:W-:Y:S01]  /*1430*/  @P2 FMUL R22, R22, 0.25 ;  /* 0x3e80000016162820 */ /* 0x000fe20000400000 */
[----:B------:R-:W-:Y:S01]  /*1440*/  FSETP.GEU.AND P1, PT, R10, 1.175494350822287508e-38, PT ;  /* 0x008000000a00780b */ /* 0x000fe20003f2e000 */
[----:B0-----:R-:W-:Y:S01]  /*1450*/  IMAD R8, R28, c[0x0][0x1c0], RZ ;  /* 0x000070001c087a24 */ /* 0x001fe200078e02ff */
[----:B------:R-:W-:Y:S01]  /*1460*/  LOP3.LUT R13, R0, 0x1f8, R30, 0x78, !PT ;  /* 0x000001f8000d7812 */ /* 0x000fe200078e781e */
[C---:B------:R-:W-:Y:S01]  /*1470*/  FMUL R0, R6.reuse, 8388608 ;  /* 0x4b00000006007820 */ /* 0x040fe20000400000 */
[----:B------:R-:W-:Y:S01]  /*1480*/  FSETP.GEU.AND P0, PT, R6, 1.175494350822287508e-38, PT ;  /* 0x008000000600780b */ /* 0x000fe20003f0e000 */
[----:B------:R-:W-:Y:S01]  /*1490*/  @P2 FMUL R23, R23, 0.25 ;  /* 0x3e80000017172820 */ /* 0x000fe20000400000 */
[----:B------:R-:W-:Y:S01]  /*14a0*/  FSEL R3, R3, R10, !P1 ;  /* 0x0000000a03037208 */ /* 0x000fe20004800000 */
[----:B------:R-:W-:Y:S01]  /*14b0*/  @P6 FMUL R10, R10, 0.25 ;  /* 0x3e8000000a0a6820 */ /* 0x000fe20000400000 */
[----:B------:R-:W-:Y:S01]  /*14c0*/  FSEL R0, R0, R6, !P0 ;  /* 0x0000000600007208 */ /* 0x000fe20004000000 */
[----:B------:R-:W-:Y:S01]  /*14d0*/  @P2 FMUL R6, R6, 0.25 ;  /* 0x3e80000006062820 */ /* 0x000fe20000400000 */
[----:B------:R-:W-:Y:S01]  /*14e0*/  MOV R29, R20 ;  /* 0x00000014001d7202 */ /* 0x000fe20000000f00 */
[----:B------:R-:W-:Y:S01]  /*14f0*/  @!P5 FMUL R10, R10, 16777216 ;  /* 0x4b8000000a0ad820 */ /* 0x000fe20000400000 */
[----:B------:R-:W-:Y:S01]  /*1500*/  SHF.L.U32 R2, R59, 0x7, RZ ;  /* 0x000000073b027819 */ /* 0x000fe200000006ff */
[----:B------:R-:W-:Y:S01]  /*1510*/  @!P4 FMUL R6, R6, 16777216 ;  /* 0x4b8000000606c820 */ /* 0x000fe20000400000 */
[----:B------:R-:W-:Y:S01]  /*1520*/  MOV R33, R14 ;  /* 0x0000000e00217202 */ /* 0x000fe20000000f00 */
[----:B------:R-:W-:Y:S01]  /*1530*/  @P6 FMUL R29, R29, 0.25 ;  /* 0x3e8000001d1d6820 */ /* 0x000fe20000400000 */
[----:B------:R-:W-:Y:S01]  /*1540*/  LOP3.LUT R4, R2, 0x600, RZ, 0xc0, !PT ;  /* 0x0000060002047812 */ /* 0x000fe200078ec0ff */
[----:B------:R-:W0:Y:S01]  /*1550*/  MUFU.RCP R10, R10 ;  /* 0x0000000a000a7308 */ /* 0x000e220000001000 */
[----:B------:R-:W-:Y:S01]  /*1560*/  IMAD.SHL.U32 R2, R8, 0x2, RZ ;  /* 0x0000000208027824 */ /* 0x000fe200078e00ff */
[----:B------:R-:W-:Y:S01]  /*1570*/  SHF.L.U32 R11, R5, 0x1, RZ ;  /* 0x00000001050b7819 */ /* 0x000fe200000006ff */
[----:B------:R-:W-:Y:S01]  /*1580*/  @P2 FMUL R27, R27, 0.25 ;  /* 0x3e8000001b1b2820 */ /* 0x000fe20000400000 */
[----:B------:R-:W-:Y:S01]  /*1590*/  IADD3 R4, R4, R13, RZ ;  /* 0x0000000d04047210 */ /* 0x000fe20007ffe0ff */
[----:B------:R-:W-:-:S02]  /*15a0*/  @!P5 FMUL R29, R29, 16777216 ;  /* 0x4b8000001d1dd820 */ /* 0x000fc40000400000 */
[----:B------:R-:W-:Y:S01]  /*15b0*/  @!P5 FMUL R12, R12, 16777216 ;  /* 0x4b8000000c0cd820 */ /* 0x000fe20000400000 */
[----:B------:R-:W1:Y:S01]  /*15c0*/  MUFU.RCP R6, R6 ;  /* 0x0000000600067308 */ /* 0x000e620000001000 */
[----:B------:R-:W-:Y:S02]  /*15d0*/  @P2 FMUL R31, R31, 0.25 ;  /* 0x3e8000001f1f2820 */ /* 0x000fe40000400000 */
[----:B------:R-:W-:Y:S02]  /*15e0*/  @P2 FMUL R33, R33, 0.25 ;  /* 0x3e80000021212820 */ /* 0x000fe40000400000 */
[----:B------:R-:W-:Y:S02]  /*15f0*/  @P2 FMUL R19, R19, 0.25 ;  /* 0x3e80000013132820 */ /* 0x000fe40000400000 */
[----:B------:R-:W-:Y:S02]  /*1600*/  @P2 FMUL R18, R18, 0.25 ;  /* 0x3e80000012122820 */ /* 0x000fe40000400000 */
[----:B------:R-:W-:Y:S01]  /*1610*/  @P2 FMUL R26, R26, 0.25 ;  /* 0x3e8000001a1a2820 */ /* 0x000fe20000400000 */
[----:B------:R-:W-:Y:S01]  /*1620*/  IADD3 R2, P2, P3, R11, c[0x0][0x178], R2 ;  /* 0x00005e000b027a10 */ /* 0x000fe20007b5e002 */
[----:B------:R-:W-:-:S02]  /*1630*/  @!P5 FMUL R16, R16, 16777216 ;  /* 0x4b8000001010d820 */ /* 0x000fc40000400000 */
[----:B------:R-:W-:Y:S02]  /*1640*/  @!P5 FMUL R24, R24, 16777216 ;  /* 0x4b8000001818d820 */ /* 0x000fe40000400000 */
[----:B------:R-:W-:Y:S02]  /*1650*/  @P6 FMUL R21, R21, 0.25 ;  /* 0x3e80000015156820 */ /* 0x000fe40000400000 */
[----:B------:R-:W-:Y:S02]  /*1660*/  @P6 FMUL R7, R7, 0.25 ;  /* 0x3e80000007076820 */ /* 0x000fe40000400000 */
[----:B------:R-:W-:Y:S02]  /*1670*/  @!P4 FMUL R22, R22, 16777216 ;  /* 0x4b8000001616c820 */ /* 0x000fe40000400000 */
[----:B------:R-:W-:Y:S02]  /*1680*/  @P6 FMUL R17, R17, 0.25 ;  /* 0x3e80000011116820 */ /* 0x000fe40000400000 */
[----:B------:R-:W-:-:S02]  /*1690*/  @P6 FMUL R25, R25, 0.25 ;  /* 0x3e80000019196820 */ /* 0x000fc40000400000 */
[----:B------:R-:W-:Y:S02]  /*16a0*/  @!P4 FMUL R23, R23, 16777216 ;  /* 0x4b8000001717c820 */ /* 0x000fe40000400000 */
[----:B------:R-:W-:Y:S02]  /*16b0*/  @!P4 FMUL R27, R27, 16777216 ;  /* 0x4b8000001b1bc820 */ /* 0x000fe40000400000 */
[C---:B0-----:R-:W-:Y:S02]  /*16c0*/  FMUL R13, R10.reuse, R29 ;  /* 0x0000001d0a0d7220 */ /* 0x041fe40000400000 */
[----:B------:R-:W-:Y:S02]  /*16d0*/  FMUL R12, R10, R12 ;  /* 0x0000000c0a0c7220 */ /* 0x000fe40000400000 */
[----:B------:R-:W-:Y:S02]  /*16e0*/  @!P4 FMUL R31, R31, 16777216 ;  /* 0x4b8000001f1fc820 */ /* 0x000fe40000400000 */
[----:B------:R-:W-:Y:S01]  /*16f0*/  @!P4 FMUL R33, R33, 16777216 ;  /* 0x4b8000002121c820 */ /* 0x000fe20000400000 */
[----:B------:R-:W-:Y:S01]  /*1700*/  F2FP.PACK_AB R13, R13, R12 ;  /* 0x0000000c0d0d723e */ /* 0x000fe200000000ff */
[----:B------:R-:W-:-:S02]  /*1710*/  @!P4 FMUL R19, R19, 16777216 ;  /* 0x4b8000001313c820 */ /* 0x000fc40000400000 */
[----:B------:R-:W-:Y:S02]  /*1720*/  @!P4 FMUL R18, R18, 16777216 ;  /* 0x4b8000001212c820 */ /* 0x000fe40000400000 */
[----:B------:R-:W-:Y:S01]  /*1730*/  @!P4 FMUL R26, R26, 16777216 ;  /* 0x4b8000001a1ac820 */ /* 0x000fe20000400000 */
[----:B------:R-:W-:Y:S01]  /*1740*/  LOP3.LUT P4, RZ, R59, 0xe0, RZ, 0xc0, !PT ;  /* 0x000000e03bff7812 */ /* 0x000fe2000788c0ff */
[C---:B------:R-:W-:Y:S02]  /*1750*/  FMUL R16, R10.reuse, R16 ;  /* 0x000000100a107220 */ /* 0x040fe40000400000 */
[----:B------:R-:W-:Y:S02]  /*1760*/  FMUL R11, R10, R24 ;  /* 0x000000180a0b7220 */ /* 0x000fe40000400000 */
[----:B------:R-:W-:Y:S02]  /*1770*/  @!P5 FMUL R21, R21, 16777216 ;  /* 0x4b8000001515d820 */ /* 0x000fe40000400000 */
[----:B------:R-:W-:Y:S01]  /*1780*/  @!P5 FMUL R7, R7, 16777216 ;  /* 0x4b8000000707d820 */ /* 0x000fe20000400000 */
[----:B------:R-:W-:Y:S01]  /*1790*/  F2FP.PACK_AB R12, R16, R11 ;  /* 0x0000000b100c723e */ /* 0x000fe200000000ff */
[----:B-1----:R-:W-:Y:S01]  /*17a0*/  FMUL R14, R6, R22 ;  /* 0x00000016060e7220 */ /* 0x002fe20000400000 */
[----:B------:R-:W-:Y:S01]  /*17b0*/  IADD3 R11, R0, -0x3f3504f3, RZ ;  /* 0xc0cafb0d000b7810 */ /* 0x000fe20007ffe0ff */
[----:B------:R-:W-:-:S02]  /*17c0*/  @!P5 FMUL R17, R17, 16777216 ;  /* 0x4b8000001111d820 */ /* 0x000fc40000400000 */
[----:B------:R-:W-:Y:S01]  /*17d0*/  @!P5 FMUL R25, R25, 16777216 ;  /* 0x4b8000001919d820 */ /* 0x000fe20000400000 */
[----:B------:R0:W-:Y:S01]  /*17e0*/  STS.64 [R9], R12 ;  /* 0x0000000c09007388 */ /* 0x0001e20000000a00 */
[C---:B------:R-:W-:Y:S02]  /*17f0*/  FMUL R15, R6.reuse, R23 ;  /* 0x00000017060f7220 */ /* 0x040fe40000400000 */
[C---:B------:R-:W-:Y:S02]  /*1800*/  FMUL R22, R6.reuse, R27 ;  /* 0x0000001b06167220 */ /* 0x040fe40000400000 */
[C---:B------:R-:W-:Y:S02]  /*1810*/  FMUL R20, R6.reuse, R31 ;  /* 0x0000001f06147220 */ /* 0x040fe40000400000 */
[C---:B------:R-:W-:Y:S02]  /*1820*/  FMUL R23, R6.reuse, R33 ;  /* 0x0000002106177220 */ /* 0x040fe40000400000 */
[C---:B------:R-:W-:Y:S01]  /*1830*/  FMUL R19, R6.reuse, R19 ;  /* 0x0000001306137220 */ /* 0x040fe20000400000 */
[----:B------:R-:W-:Y:S01]  /*1840*/  F2FP.PACK_AB R15, R15, R20 ;  /* 0x000000140f0f723e */ /* 0x000fe200000000ff */
[C---:B------:R-:W-:Y:S01]  /*1850*/  FMUL R18, R6.reuse, R18 ;  /* 0x0000001206127220 */ /* 0x040fe20000400000 */
[----:B------:R-:W-:Y:S01]  /*1860*/  LOP3.LUT R20, R9, 0x40, RZ, 0x3c, !PT ;  /* 0x0000004009147812 */ /* 0x000fe200078e3cff */
[----:B------:R-:W-:-:S02]  /*1870*/  FMUL R27, R6, R26 ;  /* 0x0000001a061b7220 */ /* 0x000fc40000400000 */
[C---:B------:R-:W-:Y:S02]  /*1880*/  FMUL R21, R10.reuse, R21 ;  /* 0x000000150a157220 */ /* 0x040fe40000400000 */
[C---:B------:R-:W-:Y:S02]  /*1890*/  FMUL R6, R10.reuse, R7 ;  /* 0x000000070a067220 */ /* 0x040fe40000400000 */
[C---:B------:R-:W-:Y:S02]  /*18a0*/  FMUL R17, R10.reuse, R17 ;  /* 0x000000110a117220 */ /* 0x040fe40000400000 */
[----:B------:R-:W-:Y:S01]  /*18b0*/  FMUL R16, R10, R25 ;  /* 0x000000190a107220 */ /* 0x000fe20000400000 */
[----:B------:R-:W-:Y:S01]  /*18c0*/  IADD3 R10, R3, -0x3f3504f3, RZ ;  /* 0xc0cafb0d030a7810 */ /* 0x000fe20007ffe0ff */
[----:B------:R-:W-:Y:S01]  /*18d0*/  IMAD.HI R8, R8, 0x2, RZ ;  /* 0x0000000208087827 */ /* 0x000fe200078e02ff */
[----:B------:R-:W-:Y:S02]  /*18e0*/  F2FP.PACK_AB R7, R21, R6 ;  /* 0x000000061507723e */ /* 0x000fe400000000ff */
[----:B------:R-:W-:-:S02]  /*18f0*/  F2FP.PACK_AB R6, R17, R16 ;  /* 0x000000101106723e */ /* 0x000fc400000000ff */
[----:B------:R-:W-:Y:S02]  /*1900*/  LOP3.LUT R16, R10, 0xff800000, RZ, 0xc0, !PT ;  /* 0xff8000000a107812 */ /* 0x000fe400078ec0ff */
[----:B------:R-:W-:Y:S01]  /*1910*/  LOP3.LUT R21, R11, 0xff800000, RZ, 0xc0, !PT ;  /* 0xff8000000b157812 */ /* 0x000fe200078ec0ff */
[----:B------:R1:W-:Y:S01]  /*1920*/  STS.64 [R9+0x100], R6 ;  /* 0x0001000609007388 */ /* 0x0003e20000000a00 */
[----:B------:R-:W-:Y:S01]  /*1930*/  F2FP.PACK_AB R11, R14, R23 ;  /* 0x000000170e0b723e */ /* 0x000fe200000000ff */
[----:B------:R-:W-:Y:S01]  /*1940*/  IMAD.IADD R14, R3, 0x1, -R16 ;  /* 0x00000001030e7824 */ /* 0x000fe200078e0a10 */
[----:B------:R-:W-:Y:S02]  /*1950*/  F2FP.PACK_AB R10, R18, R27 ;  /* 0x0000001b120a723e */ /* 0x000fe400000000ff */
[----:B------:R-:W-:Y:S01]  /*1960*/  IADD3 R17, R0, -R21, RZ ;  /* 0x8000001500117210 */ /* 0x000fe20007ffe0ff */
[----:B0-----:R-:W-:Y:S01]  /*1970*/  FADD R12, R14, -1 ;  /* 0xbf8000000e0c7421 */ /* 0x001fe20000000000 */
[----:B------:R-:W-:Y:S01]  /*1980*/  F2FP.PACK_AB R14, R19, R22 ;  /* 0x00000016130e723e */ /* 0x000fe200000000ff */
[----:B------:R0:W-:Y:S01]  /*1990*/  STS.64 [R20+0x400], R10 ;  /* 0x0004000a14007388 */ /* 0x0001e20000000a00 */
[----:B------:R-:W-:Y:S01]  /*19a0*/  MOV R18, 0x3dc6b27f ;  /* 0x3dc6b27f00127802 */ /* 0x000fe20000000f00 */
[----:B------:R-:W-:Y:S01]  /*19b0*/  FADD R13, R17, -1 ;  /* 0xbf800000110d7421 */ /* 0x000fe20000000000 */
[----:B------:R-:W-:Y:S01]  /*19c0*/  LOP3.LUT R19, R30, 0x38, RZ, 0xc0, !PT ;  /* 0x000000381e137812 */ /* 0x000fe200078ec0ff */
[----:B------:R2:W-:Y:S01]  /*19d0*/  STS.64 [R20+0x500], R14 ;  /* 0x0005000e14007388 */ /* 0x0005e20000000a00 */
[----:B-1----:R-:W-:Y:S01]  /*19e0*/  IMAD.HI R9, R5, 0x2, RZ ;  /* 0x0000000205097827 */ /* 0x002fe200078e02ff */
[----:B------:R-:W-:Y:S01]  /*19f0*/  SHF.R.U32.HI R6, RZ, 0x1, R59 ;  /* 0x00000001ff067819 */ /* 0x000fe2000001163b */
[----:B------:R-:W1:Y:S01]  /*1a00*/  I2F R7, R16 ;  /* 0x0000001000077306 */ /* 0x000e620000201400 */
[----:B------:R-:W-:Y:S01]  /*1a10*/  BAR.SYNC.DEFER_BLOCKING 0x0 ;  /* 0x0000000000007b1d */ /* 0x000fe20000010000 */
[-C--:B------:R-:W-:Y:S01]  /*1a20*/  FFMA.FTZ R17, R12, R18.reuse, -0.16845393180847167969 ;  /* 0xbe2c7f300c117423 */ /* 0x080fe20000010012 */
[----:B------:R-:W-:Y:S01]  /*1a30*/  LOP3.LUT R6, R6, 0x4, RZ, 0xc0, !PT ;  /* 0x0000000406067812 */ /* 0x000fe200078ec0ff */
[----:B------:R-:W-:Y:S01]  /*1a40*/  FFMA.FTZ R18, R13, R18, -0.16845393180847167969 ;  /* 0xbe2c7f300d127423 */ /* 0x000fe20000010012 */
[----:B0-----:R-:W-:Y:S01]  /*1a50*/  MOV R10, c[0x0][0x1c8] ;  /* 0x00007200000a7a02 */ /* 0x001fe20000000f00 */
[----:B------:R-:W-:-:S02]  /*1a60*/  FFMA.FTZ R17, R12, R17, 0.1716887056827545166 ;  /* 0x3e2fcf2a0c117423 */ /* 0x000fc40000010011 */
[C---:B------:R-:W-:Y:S01]  /*1a70*/  FFMA.FTZ R18, R13.reuse, R18, 0.1716887056827545166 ;  /* 0x3e2fcf2a0d127423 */ /* 0x040fe20000010012 */
[----:B--2---:R-:W0:Y:S01]  /*1a80*/  S2R R15, SR_TID.X ;  /* 0x00000000000f7919 */ /* 0x004e220000002100 */
[C---:B------:R-:W-:Y:S01]  /*1a90*/  FFMA.FTZ R17, R12.reuse, R17, -0.17900948226451873779 ;  /* 0xbe374e430c117423 */ /* 0x040fe20000010011 */
[----:B------:R-:W2:Y:S01]  /*1aa0*/  I2F R21, R21 ;  /* 0x0000001500157306 */ /* 0x000ea20000201400 */
[----:B------:R-:W-:Y:S01]  /*1ab0*/  FFMA.FTZ R18, R13, R18, -0.17900948226451873779 ;  /* 0xbe374e430d127423 */ /* 0x000fe20000010012 */
[----:B------:R-:W-:Y:S01]  /*1ac0*/  IADD3.X R14, R9, c[0x0][0x17c], R8, P2, P3 ;  /* 0x00005f00090e7a10 */ /* 0x000fe200017e6408 */
[----:B------:R-:W-:Y:S01]  /*1ad0*/  FFMA.FTZ R17, R12, R17, 0.20512372255325317383 ;  /* 0x3e520bf40c117423 */ /* 0x000fe20000010011 */
[----:B------:R-:W-:Y:S01]  /*1ae0*/  ISETP.GE.U32.AND P2, PT, R0, 0x7f800000, PT ;  /* 0x7f8000000000780c */ /* 0x000fe20003f46070 */
[----:B------:R-:W-:Y:S01]  /*1af0*/  FFMA.FTZ R18, R13, R18, 0.20512372255325317383 ;  /* 0x3e520bf40d127423 */ /* 0x000fe20000010012 */
[----:B------:R-:W-:Y:S01]  /*1b00*/  FSEL R8, RZ, -23, P0 ;  /* 0xc1b80000ff087808 */ /* 0x000fe20000000000 */
[C---:B------:R-:W-:Y:S01]  /*1b10*/  FFMA.FTZ R17, R12.reuse, R17, -0.24046532809734344482 ;  /* 0xbe763c8b0c117423 */ /* 0x040fe20000010011 */
[----:B------:R-:W-:Y:S01]  /*1b20*/  FSETP.NEU.AND P0, PT, R3, RZ, PT ;  /* 0x000000ff0300720b */ /* 0x000fe20003f0d000 */
[----:B------:R-:W-:Y:S01]  /*1b30*/  IMAD.SHL.U32 R59, R59, 0x4, RZ ;  /* 0x000000043b3b7824 */ /* 0x000fe200078e00ff */
[----:B------:R-:W3:Y:S01]  /*1b40*/  S2R R20, SR_TID.X ;  /* 0x0000000000147919 */ /* 0x000ee20000002100 */
[----:B------:R-:W-:-:S02]  /*1b50*/  FFMA.FTZ R17, R12, R17, 0.28857114911079406738 ;  /* 0x3e93bf990c117423 */ /* 0x000fc40000010011 */
[----:B------:R-:W-:Y:S01]  /*1b60*/  FFMA.FTZ R18, R13, R18, -0.24046532809734344482 ;  /* 0xbe763c8b0d127423 */ /* 0x000fe20000010012 */
[----:B------:R-:W4:Y:S01]  /*1b70*/  LDS.64 R4, [R4] ;  /* 0x0000000004047984 */ /* 0x000f220000000a00 */
[C---:B------:R-:W-:Y:S01]  /*1b80*/  FFMA.FTZ R17, R12.reuse, R17, -0.36067417263984680176 ;  /* 0xbeb8aa490c117423 */ /* 0x040fe20000010011 */
[----:B------:R-:W-:Y:S01]  /*1b90*/  LOP3.LUT R59, R59, 0x40, RZ, 0xc0, !PT ;  /* 0x000000403b3b7812 */ /* 0x000fe200078ec0ff */
[----:B------:R-:W-:Y:S01]  /*1ba0*/  FFMA.FTZ R18, R13, R18, 0.28857114911079406738 ;  /* 0x3e93bf990d127423 */ /* 0x000fe20000010012 */
[----:B------:R-:W-:Y:S01]  /*1bb0*/  @P2 MOV R11, 0x7f800000 ;  /* 0x7f800000000b2802 */ /* 0x000fe20000000f00 */
[C---:B------:R-:W-:Y:S01]  /*1bc0*/  FFMA.FTZ R17, R12.reuse, R17, 0.48089820146560668945 ;  /* 0x3ef6384a0c117423 */ /* 0x040fe20000010011 */
[----:B------:R-:W-:Y:S01]  /*1bd0*/  IADD3 R19, R59, R19, R6 ;  /* 0x000000133b137210 */ /* 0x000fe20007ffe006 */
[----:B------:R-:W-:Y:S01]  /*1be0*/  FFMA.FTZ R18, R13, R18, -0.36067417263984680176 ;  /* 0xbeb8aa490d127423 */ /* 0x000fe20000010012 */
[----:B------:R-:W-:Y:S01]  /*1bf0*/  FSEL R6, RZ, -23, P1 ;  /* 0xc1b80000ff067808 */ /* 0x000fe20000800000 */
[C---:B------:R-:W-:Y:S01]  /*1c00*/  FFMA.FTZ R17, R12.reuse, R17, -0.72134751081466674805 ;  /* 0xbf38aa3b0c117423 */ /* 0x040fe20000010011 */
[----:B------:R-:W-:Y:S01]  /*1c10*/  ISETP.GE.U32.AND P1, PT, R3, 0x7f800000, PT ;  /* 0x7f8000000300780c */ /* 0x000fe20003f26070 */
[----:B------:R-:W-:Y:S01]  /*1c20*/  FFMA.FTZ R18, R13, R18, 0.48089820146560668945 ;  /* 0x3ef6384a0d127423 */ /* 0x000fe20000010012 */
[----:B0-----:R-:W-:Y:S01]  /*1c30*/  LEA.HI R15, R15, 0x18, RZ, 0x1b ;  /* 0x000000180f0f7811 */ /* 0x001fe200078fd8ff */
[----:B------:R-:W-:-:S02]  /*1c40*/  FMUL R17, R12, R17 ;  /* 0x000000110c117220 */ /* 0x000fc40000400000 */
[----:B------:R-:W-:Y:S02]  /*1c50*/  FFMA.FTZ R18, R13, R18, -0.72134751081466674805 ;  /* 0xbf38aa3b0d127423 */ /* 0x000fe40000010012 */
[C---:B------:R-:W-:Y:S02]  /*1c60*/  FMUL R17, R12.reuse, R17 ;  /* 0x000000110c117220 */ /* 0x040fe40000400000 */
[----:B-1----:R-:W-:Y:S02]  /*1c70*/  FFMA.FTZ R6, R7, 1.1920928955078125e-07, R6 ;  /* 0x3400000007067823 */ /* 0x002fe40000010006 */
[----:B------:R-:W-:Y:S02]  /*1c80*/  FFMA.FTZ R17, R12, 1.4426950216293334961, R17 ;  /* 0x3fb8aa3b0c117823 */ /* 0x000fe40000010011 */
[----:B------:R-:W-:Y:S02]  /*1c90*/  FMUL R18, R13, R18 ;  /* 0x000000120d127220 */ /* 0x000fe40000400000 */
[----:B------:R-:W-:-:S02]  /*1ca0*/  IMAD R7, R58, c[0x0][0x1c8], RZ ;  /* 0x000072003a077a24 */ /* 0x000fc400078e02ff */
[----:B------:R-:W-:Y:S01]  /*1cb0*/  FADD R17, R6, R17 ;  /* 0x0000001106117221 */ /* 0x000fe20000000000 */
[----:B------:R-:W-:Y:S01]  /*1cc0*/  @P1 MOV R6, 0x7f800000 ;  /* 0x7f80000000061802 */ /* 0x000fe20000000f00 */
[----:B------:R-:W-:Y:S02]  /*1cd0*/  FMUL R18, R13, R18 ;  /* 0x000000120d127220 */ /* 0x000fe40000400000 */
[C---:B------:R-:W-:Y:S02]  /*1ce0*/  IMAD R9, R10.reuse, 0x8, R7 ;  /* 0x000000080a097824 */ /* 0x040fe400078e0207 */
[----:B--2---:R-:W-:Y:S02]  /*1cf0*/  FFMA.FTZ R8, R21, 1.1920928955078125e-07, R8 ;  /* 0x3400000015087823 */ /* 0x004fe40000010008 */
[----:B------:R-:W-:Y:S02]  /*1d00*/  FFMA.FTZ R13, R13, 1.4426950216293334961, R18 ;  /* 0x3fb8aa3b0d0d7823 */ /* 0x000fe40000010012 */
[----:B------:R-:W-:Y:S01]  /*1d10*/  @P1 FFMA.FTZ R17, R3, R6, +INF ;  /* 0x7f80000003111423 */ /* 0x000fe20000010006 */
[----:B------:R-:W-:Y:S01]  /*1d20*/  LEA R6, P1, R7, R2, 0x1 ;  /* 0x0000000207067211 */ /* 0x000fe200078208ff */
[----:B------:R-:W-:Y:S01]  /*1d30*/  IMAD R15, R15, c[0x0][0x1c8], RZ ;  /* 0x000072000f0f7a24 */ /* 0x000fe200078e02ff */
[----:B------:R-:W-:Y:S01]  /*1d40*/  LEA R3, R10, R9, 0x3 ;  /* 0x000000090a037211 */ /* 0x000fe200078e18ff */
[----:B------:R-:W-:Y:S01]  /*1d50*/  FADD R13, R8, R13 ;  /* 0x0000000d080d7221 */ /* 0x000fe20000000000 */
[----:B------:R-:W-:Y:S01]  /*1d60*/  LEA.HI.X.SX32 R7, R7, R14, 0x1, P1 ;  /* 0x0000000e07077211 */ /* 0x000fe200008f0eff */
[----:B------:R-:W-:Y:S01]  /*1d70*/  @P2 FFMA.FTZ R13, R0, R11, +INF ;  /* 0x7f800000000d2423 */ /* 0x000fe2000001000b */
[-C--:B------:R-:W-:Y:S01]  /*1d80*/  LEA R8, P2, R9, R2.reuse, 0x1 ;  /* 0x0000000209087211 */ /* 0x080fe200078408ff */
[----:B---3--:R-:W-:Y:S01]  /*1d90*/  IMAD.SHL.U32 R20, R20, 0x2, RZ ;  /* 0x0000000214147824 */ /* 0x008fe200078e00ff */
[-C--:B------:R-:W-:Y:S01]  /*1da0*/  LEA R10, P3, R3, R2.reuse, 0x1 ;  /* 0x00000002030a7211 */ /* 0x080fe200078608ff */
[----:B----4-:R0:W-:Y:S01]  /*1db0*/  STG.E.U16 [R6.64], R4 ;  /* 0x0000000406007986 */ /* 0x0101e2000c101506 */
[----:B------:R-:W-:-:S02]  /*1dc0*/  LEA R2, P5, R15, R2, 0x1 ;  /* 0x000000020f027211 */ /* 0x000fc400078a08ff */
[-C--:B------:R-:W-:Y:S02]  /*1dd0*/  LEA.HI.X.SX32 R9, R9, R14.reuse, 0x1, P2 ;  /* 0x0000000e09097211 */ /* 0x080fe400010f0eff */
[----:B------:R-:W-:Y:S02]  /*1de0*/  PRMT R12, R4, 0x7632, R12 ;  /* 0x00007632040c7816 */ /* 0x000fe4000000000c */
[-C--:B------:R-:W-:Y:S02]  /*1df0*/  LEA.HI.X.SX32 R11, R3, R14.reuse, 0x1, P3 ;  /* 0x0000000e030b7211 */ /* 0x080fe400018f0eff */
[----:B------:R-:W-:Y:S01]  /*1e00*/  LEA.HI.X.SX32 R3, R15, R14, 0x1, P5 ;  /* 0x0000000e0f037211 */ /* 0x000fe200028f0eff */
[----:B------:R1:W-:Y:S01]  /*1e10*/  STG.E.U16 [R8.64], R12 ;  /* 0x0000000c08007986 */ /* 0x0003e2000c101506 */
[----:B------:R-:W-:Y:S02]  /*1e20*/  FSETP.NEU.AND P1, PT, R0, RZ, PT ;  /* 0x000000ff0000720b */ /* 0x000fe40003f2d000 */
[----:B0-----:R-:W-:Y:S01]  /*1e30*/  PRMT R7, R5, 0x7632, R7 ;  /* 0x0000763205077816 */ /* 0x001fe20000000007 */
[----:B------:R1:W-:Y:S01]  /*1e40*/  STG.E.U16 [R10.64], R5 ;  /* 0x000000050a007986 */ /* 0x0003e2000c101506 */
[----:B------:R-:W-:-:S02]  /*1e50*/  FSEL R0, R13, -INF , P1 ;  /* 0xff8000000d007808 */ /* 0x000fc40000800000 */
[----:B------:R-:W-:Y:S01]  /*1e60*/  FSEL R17, R17, -INF , P0 ;  /* 0xff80000011117808 */ /* 0x000fe20000000000 */
[----:B------:R1:W-:Y:S02]  /*1e70*/  STG.E.U16 [R2.64], R7 ;  /* 0x0000000702007986 */ /* 0x0003e4000c101506 */
[----:B------:R-:W-:Y:S01]  /*1e80*/  FFMA R37, R0, 0.69314718246459960938, R37 ;  /* 0x3f31721800257823 */ /* 0x000fe20000000025 */
[----:B------:R-:W-:Y:S01]  /*1e90*/  LOP3.LUT R0, R20, 0x78, RZ, 0xc0, !PT ;  /* 0x0000007814007812 */ /* 0x000fe200078ec0ff */
[----:B------:R-:W-:Y:S01]  /*1ea0*/  FFMA R36, R17, 0.69314718246459960938, R36 ;  /* 0x3f31721811247823 */ /* 0x000fe20000000024 */
[----:B------:R-:W-:Y:S06]  /*1eb0*/  BAR.SYNC.DEFER_BLOCKING 0x0 ;  /* 0x0000000000007b1d */ /* 0x000fec0000010000 */
[----:B------:R1:W-:Y:S04]  /*1ec0*/  STS.64 [R0], R36 ;  /* 0x0000002400007388 */ /* 0x0003e80000000a00 */
[----:B------:R-:W-:Y:S06]  /*1ed0*/  BAR.SYNC.DEFER_BLOCKING 0x0 ;  /* 0x0000000000007b1d */ /* 0x000fec0000010000 */
[----:B------:R-:W-:Y:S05]  /*1ee0*/  @P4 EXIT ;  /* 0x000000000000494d */ /* 0x000fea0003800000 */
[----:B-1----:R-:W0:Y:S01]  /*1ef0*/  LDS R19, [R19] ;  /* 0x0000000013137984 */ /* 0x002e220000000800 */
[----:B------:R-:W-:Y:S01]  /*1f00*/  IMAD R0, R28, c[0x0][0x1cc], RZ ;  /* 0x000073001c007a24 */ /* 0x000fe200078e02ff */
[C---:B------:R-:W-:Y:S01]  /*1f10*/  SHF.L.U32 R3, R56.reuse, 0x2, RZ ;  /* 0x0000000238037819 */ /* 0x040fe200000006ff */
[----:B------:R-:W-:-:S03]  /*1f20*/  IMAD.HI R5, R56, 0x4, RZ ;  /* 0x0000000438057827 */ /* 0x000fc600078e02ff */
[C---:B------:R-:W-:Y:S01]  /*1f30*/  SHF.L.U32 R2, R0.reuse, 0x2, RZ ;  /* 0x0000000200027819 */ /* 0x040fe200000006ff */
[----:B------:R-:W-:-:S03]  /*1f40*/  IMAD.HI R0, R0, 0x4, RZ ;  /* 0x0000000400007827 */ /* 0x000fc600078e02ff */
[----:B------:R-:W-:-:S04]  /*1f50*/  IADD3 R2, P0, P1, R3, c[0x0][0x180], R2 ;  /* 0x0000600003027a10 */ /* 0x000fc8000791e002 */
[----:B------:R-:W-:-:S05]  /*1f60*/  IADD3.X R3, R5, c[0x0][0x184], R0, P0, P1 ;  /* 0x0000610005037a10 */ /* 0x000fca00007e2400 */
[----:B0-----:R-:W-:Y:S01]  /*1f70*/  STG.E [R2.64], R19 ;  /* 0x0000001302007986 */ /* 0x001fe2000c101906 */
[----:B------:R-:W-:Y:S05]  /*1f80*/  EXIT ;  /* 0x000000000000794d */ /* 0x000fea0003800000 */
.L_x_2:
[----:B------:R-:W-:-:S00]  /*1f90*/  BRA `(.L_x_2) ;  /* 0xfffffff000007947 */ /* 0x000fc0000383ffff */
[----:B------:R-:W-:-:S00]  /*1fa0*/  NOP ;  /* 0x0000000000007918 */ /* 0x000fc00000000000 */
        /* <DEDUP_REMOVED lines=13> */
.L_x_3:


//--------------------- .nv.global.init           --------------------------
	.section	.nv.global.init,"aw",@progbits
.nv.global.init:
	.type		_$_str,@object
	.size		_$_str,(.L_0 - _$_str)
_$_str:
        /*0000*/ 	.byte	0x5f, 0x5f, 0x43, 0x55, 0x44, 0x41, 0x5f, 0x46, 0x54, 0x5a, 0x00
.L_0:


//--------------------- .nv.shared.attn_fwd       --------------------------
	.section	.nv.shared.attn_fwd,"aw",@nobits
	.sectionflags	@""
	.align	16
